//
// Generated by NVIDIA NVVM Compiler
//
// Compiler Build ID: CL-36424714
// Cuda compilation tools, release 13.0, V13.0.88
// Based on NVVM 20.0.0
//

.version 9.0
.target sm_100
.address_size 64

	// .globl	_Z14calcular_cargaPfS_S_i

.visible .entry _Z14calcular_cargaPfS_S_i(
	.param .u64 .ptr .align 1 _Z14calcular_cargaPfS_S_i_param_0,
	.param .u64 .ptr .align 1 _Z14calcular_cargaPfS_S_i_param_1,
	.param .u64 .ptr .align 1 _Z14calcular_cargaPfS_S_i_param_2,
	.param .u32 _Z14calcular_cargaPfS_S_i_param_3
)
{
	.reg .pred 	%p<26>;
	.reg .b32 	%r<29>;
	.reg .b32 	%f<160>;
	.reg .b64 	%rd<26>;
	.reg .b64 	%fd<61>;

	ld.param.u64 	%rd10, [_Z14calcular_cargaPfS_S_i_param_0];
	ld.param.u64 	%rd11, [_Z14calcular_cargaPfS_S_i_param_1];
	ld.param.u64 	%rd9, [_Z14calcular_cargaPfS_S_i_param_2];
	ld.param.u32 	%r13, [_Z14calcular_cargaPfS_S_i_param_3];
	cvta.to.global.u64 	%rd1, %rd11;
	cvta.to.global.u64 	%rd2, %rd10;
	mov.u32 	%r14, %tid.x;
	mov.u32 	%r15, %ctaid.x;
	mov.u32 	%r16, %ntid.x;
	mad.lo.s32 	%r1, %r15, %r16, %r14;
	setp.gt.s32 	%p1, %r1, 67108863;
	@%p1 bra 	$L__BB0_14;
	setp.lt.s32 	%p2, %r13, 1;
	mov.f32 	%f159, 0f00000000;
	@%p2 bra 	$L__BB0_13;
	shr.s32 	%r18, %r1, 31;
	shr.u32 	%r19, %r18, 19;
	add.s32 	%r20, %r1, %r19;
	and.b32  	%r21, %r20, -8192;
	sub.s32 	%r22, %r1, %r21;
	shr.s32 	%r23, %r20, 13;
	cvt.rn.f32.s32 	%f1, %r23;
	cvt.rn.f32.s32 	%f2, %r22;
	and.b32  	%r2, %r13, 7;
	setp.lt.u32 	%p3, %r13, 8;
	mov.f32 	%f159, 0f00000000;
	mov.b32 	%r27, 0;
	@%p3 bra 	$L__BB0_5;
	and.b32  	%r27, %r13, 2147483640;
	neg.s32 	%r25, %r27;
	add.s64 	%rd25, %rd2, 16;
	add.s64 	%rd24, %rd1, 16;
	mov.f32 	%f159, 0f00000000;
$L__BB0_4:
	.pragma "nounroll";
	ld.global.f32 	%f19, [%rd25+-16];
	sub.f32 	%f20, %f1, %f19;
	ld.global.f32 	%f21, [%rd24+-16];
	sub.f32 	%f22, %f2, %f21;
	mul.f32 	%f23, %f22, %f22;
	fma.rn.f32 	%f24, %f20, %f20, %f23;
	sqrt.rn.f32 	%f25, %f24;
	setp.eq.f32 	%p4, %f25, 0f00000000;
	selp.f32 	%f26, 0f29E12E13, %f25, %p4;
	cvt.f64.f32 	%fd1, %f26;
	rcp.rn.f64 	%fd2, %fd1;
	cvt.f64.f32 	%fd3, %f159;
	add.f64 	%fd4, %fd2, %fd3;
	cvt.rn.f32.f64 	%f27, %fd4;
	ld.global.f32 	%f28, [%rd25+-12];
	sub.f32 	%f29, %f1, %f28;
	ld.global.f32 	%f30, [%rd24+-12];
	sub.f32 	%f31, %f2, %f30;
	mul.f32 	%f32, %f31, %f31;
	fma.rn.f32 	%f33, %f29, %f29, %f32;
	sqrt.rn.f32 	%f34, %f33;
	setp.eq.f32 	%p5, %f34, 0f00000000;
	selp.f32 	%f35, 0f29E12E13, %f34, %p5;
	cvt.f64.f32 	%fd5, %f35;
	rcp.rn.f64 	%fd6, %fd5;
	cvt.f64.f32 	%fd7, %f27;
	add.f64 	%fd8, %fd6, %fd7;
	cvt.rn.f32.f64 	%f36, %fd8;
	ld.global.f32 	%f37, [%rd25+-8];
	sub.f32 	%f38, %f1, %f37;
	ld.global.f32 	%f39, [%rd24+-8];
	sub.f32 	%f40, %f2, %f39;
	mul.f32 	%f41, %f40, %f40;
	fma.rn.f32 	%f42, %f38, %f38, %f41;
	sqrt.rn.f32 	%f43, %f42;
	setp.eq.f32 	%p6, %f43, 0f00000000;
	selp.f32 	%f44, 0f29E12E13, %f43, %p6;
	cvt.f64.f32 	%fd9, %f44;
	rcp.rn.f64 	%fd10, %fd9;
	cvt.f64.f32 	%fd11, %f36;
	add.f64 	%fd12, %fd10, %fd11;
	cvt.rn.f32.f64 	%f45, %fd12;
	ld.global.f32 	%f46, [%rd25+-4];
	sub.f32 	%f47, %f1, %f46;
	ld.global.f32 	%f48, [%rd24+-4];
	sub.f32 	%f49, %f2, %f48;
	mul.f32 	%f50, %f49, %f49;
	fma.rn.f32 	%f51, %f47, %f47, %f50;
	sqrt.rn.f32 	%f52, %f51;
	setp.eq.f32 	%p7, %f52, 0f00000000;
	selp.f32 	%f53, 0f29E12E13, %f52, %p7;
	cvt.f64.f32 	%fd13, %f53;
	rcp.rn.f64 	%fd14, %fd13;
	cvt.f64.f32 	%fd15, %f45;
	add.f64 	%fd16, %fd14, %fd15;
	cvt.rn.f32.f64 	%f54, %fd16;
	ld.global.f32 	%f55, [%rd25];
	sub.f32 	%f56, %f1, %f55;
	ld.global.f32 	%f57, [%rd24];
	sub.f32 	%f58, %f2, %f57;
	mul.f32 	%f59, %f58, %f58;
	fma.rn.f32 	%f60, %f56, %f56, %f59;
	sqrt.rn.f32 	%f61, %f60;
	setp.eq.f32 	%p8, %f61, 0f00000000;
	selp.f32 	%f62, 0f29E12E13, %f61, %p8;
	cvt.f64.f32 	%fd17, %f62;
	rcp.rn.f64 	%fd18, %fd17;
	cvt.f64.f32 	%fd19, %f54;
	add.f64 	%fd20, %fd18, %fd19;
	cvt.rn.f32.f64 	%f63, %fd20;
	ld.global.f32 	%f64, [%rd25+4];
	sub.f32 	%f65, %f1, %f64;
	ld.global.f32 	%f66, [%rd24+4];
	sub.f32 	%f67, %f2, %f66;
	mul.f32 	%f68, %f67, %f67;
	fma.rn.f32 	%f69, %f65, %f65, %f68;
	sqrt.rn.f32 	%f70, %f69;
	setp.eq.f32 	%p9, %f70, 0f00000000;
	selp.f32 	%f71, 0f29E12E13, %f70, %p9;
	cvt.f64.f32 	%fd21, %f71;
	rcp.rn.f64 	%fd22, %fd21;
	cvt.f64.f32 	%fd23, %f63;
	add.f64 	%fd24, %fd22, %fd23;
	cvt.rn.f32.f64 	%f72, %fd24;
	ld.global.f32 	%f73, [%rd25+8];
	sub.f32 	%f74, %f1, %f73;
	ld.global.f32 	%f75, [%rd24+8];
	sub.f32 	%f76, %f2, %f75;
	mul.f32 	%f77, %f76, %f76;
	fma.rn.f32 	%f78, %f74, %f74, %f77;
	sqrt.rn.f32 	%f79, %f78;
	setp.eq.f32 	%p10, %f79, 0f00000000;
	selp.f32 	%f80, 0f29E12E13, %f79, %p10;
	cvt.f64.f32 	%fd25, %f80;
	rcp.rn.f64 	%fd26, %fd25;
	cvt.f64.f32 	%fd27, %f72;
	add.f64 	%fd28, %fd26, %fd27;
	cvt.rn.f32.f64 	%f81, %fd28;
	ld.global.f32 	%f82, [%rd25+12];
	sub.f32 	%f83, %f1, %f82;
	ld.global.f32 	%f84, [%rd24+12];
	sub.f32 	%f85, %f2, %f84;
	mul.f32 	%f86, %f85, %f85;
	fma.rn.f32 	%f87, %f83, %f83, %f86;
	sqrt.rn.f32 	%f88, %f87;
	setp.eq.f32 	%p11, %f88, 0f00000000;
	selp.f32 	%f89, 0f29E12E13, %f88, %p11;
	cvt.f64.f32 	%fd29, %f89;
	rcp.rn.f64 	%fd30, %fd29;
	cvt.f64.f32 	%fd31, %f81;
	add.f64 	%fd32, %fd30, %fd31;
	cvt.rn.f32.f64 	%f159, %fd32;
	add.s32 	%r25, %r25, 8;
	add.s64 	%rd25, %rd25, 32;
	add.s64 	%rd24, %rd24, 32;
	setp.ne.s32 	%p12, %r25, 0;
	@%p12 bra 	$L__BB0_4;
$L__BB0_5:
	setp.eq.s32 	%p13, %r2, 0;
	@%p13 bra 	$L__BB0_13;
	and.b32  	%r8, %r13, 3;
	setp.lt.u32 	%p14, %r2, 4;
	@%p14 bra 	$L__BB0_8;
	mul.wide.u32 	%rd12, %r27, 4;
	add.s64 	%rd13, %rd2, %rd12;
	ld.global.f32 	%f91, [%rd13];
	sub.f32 	%f92, %f1, %f91;
	add.s64 	%rd14, %rd1, %rd12;
	ld.global.f32 	%f93, [%rd14];
	sub.f32 	%f94, %f2, %f93;
	mul.f32 	%f95, %f94, %f94;
	fma.rn.f32 	%f96, %f92, %f92, %f95;
	sqrt.rn.f32 	%f97, %f96;
	setp.eq.f32 	%p15, %f97, 0f00000000;
	selp.f32 	%f98, 0f29E12E13, %f97, %p15;
	cvt.f64.f32 	%fd33, %f98;
	rcp.rn.f64 	%fd34, %fd33;
	cvt.f64.f32 	%fd35, %f159;
	add.f64 	%fd36, %fd34, %fd35;
	cvt.rn.f32.f64 	%f99, %fd36;
	ld.global.f32 	%f100, [%rd13+4];
	sub.f32 	%f101, %f1, %f100;
	ld.global.f32 	%f102, [%rd14+4];
	sub.f32 	%f103, %f2, %f102;
	mul.f32 	%f104, %f103, %f103;
	fma.rn.f32 	%f105, %f101, %f101, %f104;
	sqrt.rn.f32 	%f106, %f105;
	setp.eq.f32 	%p16, %f106, 0f00000000;
	selp.f32 	%f107, 0f29E12E13, %f106, %p16;
	cvt.f64.f32 	%fd37, %f107;
	rcp.rn.f64 	%fd38, %fd37;
	cvt.f64.f32 	%fd39, %f99;
	add.f64 	%fd40, %fd38, %fd39;
	cvt.rn.f32.f64 	%f108, %fd40;
	ld.global.f32 	%f109, [%rd13+8];
	sub.f32 	%f110, %f1, %f109;
	ld.global.f32 	%f111, [%rd14+8];
	sub.f32 	%f112, %f2, %f111;
	mul.f32 	%f113, %f112, %f112;
	fma.rn.f32 	%f114, %f110, %f110, %f113;
	sqrt.rn.f32 	%f115, %f114;
	setp.eq.f32 	%p17, %f115, 0f00000000;
	selp.f32 	%f116, 0f29E12E13, %f115, %p17;
	cvt.f64.f32 	%fd41, %f116;
	rcp.rn.f64 	%fd42, %fd41;
	cvt.f64.f32 	%fd43, %f108;
	add.f64 	%fd44, %fd42, %fd43;
	cvt.rn.f32.f64 	%f117, %fd44;
	ld.global.f32 	%f118, [%rd13+12];
	sub.f32 	%f119, %f1, %f118;
	ld.global.f32 	%f120, [%rd14+12];
	sub.f32 	%f121, %f2, %f120;
	mul.f32 	%f122, %f121, %f121;
	fma.rn.f32 	%f123, %f119, %f119, %f122;
	sqrt.rn.f32 	%f124, %f123;
	setp.eq.f32 	%p18, %f124, 0f00000000;
	selp.f32 	%f125, 0f29E12E13, %f124, %p18;
	cvt.f64.f32 	%fd45, %f125;
	rcp.rn.f64 	%fd46, %fd45;
	cvt.f64.f32 	%fd47, %f117;
	add.f64 	%fd48, %fd46, %fd47;
	cvt.rn.f32.f64 	%f159, %fd48;
	add.s32 	%r27, %r27, 4;
$L__BB0_8:
	setp.eq.s32 	%p19, %r8, 0;
	@%p19 bra 	$L__BB0_13;
	setp.eq.s32 	%p20, %r8, 1;
	@%p20 bra 	$L__BB0_11;
	mul.wide.u32 	%rd15, %r27, 4;
	add.s64 	%rd16, %rd2, %rd15;
	ld.global.f32 	%f127, [%rd16];
	sub.f32 	%f128, %f1, %f127;
	add.s64 	%rd17, %rd1, %rd15;
	ld.global.f32 	%f129, [%rd17];
	sub.f32 	%f130, %f2, %f129;
	mul.f32 	%f131, %f130, %f130;
	fma.rn.f32 	%f132, %f128, %f128, %f131;
	sqrt.rn.f32 	%f133, %f132;
	setp.eq.f32 	%p21, %f133, 0f00000000;
	selp.f32 	%f134, 0f29E12E13, %f133, %p21;
	cvt.f64.f32 	%fd49, %f134;
	rcp.rn.f64 	%fd50, %fd49;
	cvt.f64.f32 	%fd51, %f159;
	add.f64 	%fd52, %fd50, %fd51;
	cvt.rn.f32.f64 	%f135, %fd52;
	ld.global.f32 	%f136, [%rd16+4];
	sub.f32 	%f137, %f1, %f136;
	ld.global.f32 	%f138, [%rd17+4];
	sub.f32 	%f139, %f2, %f138;
	mul.f32 	%f140, %f139, %f139;
	fma.rn.f32 	%f141, %f137, %f137, %f140;
	sqrt.rn.f32 	%f142, %f141;
	setp.eq.f32 	%p22, %f142, 0f00000000;
	selp.f32 	%f143, 0f29E12E13, %f142, %p22;
	cvt.f64.f32 	%fd53, %f143;
	rcp.rn.f64 	%fd54, %fd53;
	cvt.f64.f32 	%fd55, %f135;
	add.f64 	%fd56, %fd54, %fd55;
	cvt.rn.f32.f64 	%f159, %fd56;
	add.s32 	%r27, %r27, 2;
$L__BB0_11:
	and.b32  	%r24, %r13, 1;
	setp.eq.b32 	%p23, %r24, 1;
	not.pred 	%p24, %p23;
	@%p24 bra 	$L__BB0_13;
	mul.wide.u32 	%rd18, %r27, 4;
	add.s64 	%rd19, %rd2, %rd18;
	ld.global.f32 	%f144, [%rd19];
	sub.f32 	%f145, %f1, %f144;
	add.s64 	%rd20, %rd1, %rd18;
	ld.global.f32 	%f146, [%rd20];
	sub.f32 	%f147, %f2, %f146;
	mul.f32 	%f148, %f147, %f147;
	fma.rn.f32 	%f149, %f145, %f145, %f148;
	sqrt.rn.f32 	%f150, %f149;
	setp.eq.f32 	%p25, %f150, 0f00000000;
	selp.f32 	%f151, 0f29E12E13, %f150, %p25;
	cvt.f64.f32 	%fd57, %f151;
	rcp.rn.f64 	%fd58, %fd57;
	cvt.f64.f32 	%fd59, %f159;
	add.f64 	%fd60, %fd58, %fd59;
	cvt.rn.f32.f64 	%f159, %fd60;
$L__BB0_13:
	cvta.to.global.u64 	%rd21, %rd9;
	mul.wide.s32 	%rd22, %r1, 4;
	add.s64 	%rd23, %rd21, %rd22;
	st.global.f32 	[%rd23], %f159;
$L__BB0_14:
	ret;

}
	// .globl	_Z19calcular_carga_filaPfS_S_S_i
.visible .entry _Z19calcular_carga_filaPfS_S_S_i(
	.param .u64 .ptr .align 1 _Z19calcular_carga_filaPfS_S_S_i_param_0,
	.param .u64 .ptr .align 1 _Z19calcular_carga_filaPfS_S_S_i_param_1,
	.param .u64 .ptr .align 1 _Z19calcular_carga_filaPfS_S_S_i_param_2,
	.param .u64 .ptr .align 1 _Z19calcular_carga_filaPfS_S_S_i_param_3,
	.param .u32 _Z19calcular_carga_filaPfS_S_S_i_param_4
)
{
	.reg .pred 	%p<19>;
	.reg .b32 	%r<45>;
	.reg .b32 	%f<38>;
	.reg .b64 	%rd<11>;

	ld.param.u64 	%rd3, [_Z19calcular_carga_filaPfS_S_S_i_param_2];
	ld.param.u64 	%rd2, [_Z19calcular_carga_filaPfS_S_S_i_param_3];
	cvta.to.global.u64 	%rd1, %rd3;
	mov.u32 	%r8, %tid.x;
	mov.u32 	%r9, %ctaid.x;
	mov.u32 	%r10, %ntid.x;
	mad.lo.s32 	%r1, %r9, %r10, %r8;
	shl.b32 	%r43, %r1, 13;
	setp.gt.s32 	%p1, %r1, 8191;
	@%p1 bra 	$L__BB1_4;
	mul.wide.s32 	%rd4, %r43, 4;
	add.s64 	%rd5, %rd1, %rd4;
	ld.global.f32 	%f37, [%rd5];
	add.s32 	%r3, %r43, 8176;
$L__BB1_2:
	mul.wide.s32 	%rd6, %r43, 4;
	add.s64 	%rd7, %rd1, %rd6;
	ld.global.f32 	%f4, [%rd7];
	setp.lt.f32 	%p2, %f4, %f37;
	selp.f32 	%f5, %f4, %f37, %p2;
	selp.b32 	%r12, %r43, %r44, %p2;
	add.s32 	%r13, %r43, 1;
	ld.global.f32 	%f6, [%rd7+4];
	setp.lt.f32 	%p3, %f6, %f5;
	selp.f32 	%f7, %f6, %f5, %p3;
	selp.b32 	%r14, %r13, %r12, %p3;
	add.s32 	%r15, %r43, 2;
	ld.global.f32 	%f8, [%rd7+8];
	setp.lt.f32 	%p4, %f8, %f7;
	selp.f32 	%f9, %f8, %f7, %p4;
	selp.b32 	%r16, %r15, %r14, %p4;
	add.s32 	%r17, %r43, 3;
	ld.global.f32 	%f10, [%rd7+12];
	setp.lt.f32 	%p5, %f10, %f9;
	selp.f32 	%f11, %f10, %f9, %p5;
	selp.b32 	%r18, %r17, %r16, %p5;
	add.s32 	%r19, %r43, 4;
	ld.global.f32 	%f12, [%rd7+16];
	setp.lt.f32 	%p6, %f12, %f11;
	selp.f32 	%f13, %f12, %f11, %p6;
	selp.b32 	%r20, %r19, %r18, %p6;
	add.s32 	%r21, %r43, 5;
	ld.global.f32 	%f14, [%rd7+20];
	setp.lt.f32 	%p7, %f14, %f13;
	selp.f32 	%f15, %f14, %f13, %p7;
	selp.b32 	%r22, %r21, %r20, %p7;
	add.s32 	%r23, %r43, 6;
	ld.global.f32 	%f16, [%rd7+24];
	setp.lt.f32 	%p8, %f16, %f15;
	selp.f32 	%f17, %f16, %f15, %p8;
	selp.b32 	%r24, %r23, %r22, %p8;
	add.s32 	%r25, %r43, 7;
	ld.global.f32 	%f18, [%rd7+28];
	setp.lt.f32 	%p9, %f18, %f17;
	selp.f32 	%f19, %f18, %f17, %p9;
	selp.b32 	%r26, %r25, %r24, %p9;
	add.s32 	%r27, %r43, 8;
	ld.global.f32 	%f20, [%rd7+32];
	setp.lt.f32 	%p10, %f20, %f19;
	selp.f32 	%f21, %f20, %f19, %p10;
	selp.b32 	%r28, %r27, %r26, %p10;
	add.s32 	%r29, %r43, 9;
	ld.global.f32 	%f22, [%rd7+36];
	setp.lt.f32 	%p11, %f22, %f21;
	selp.f32 	%f23, %f22, %f21, %p11;
	selp.b32 	%r30, %r29, %r28, %p11;
	add.s32 	%r31, %r43, 10;
	ld.global.f32 	%f24, [%rd7+40];
	setp.lt.f32 	%p12, %f24, %f23;
	selp.f32 	%f25, %f24, %f23, %p12;
	selp.b32 	%r32, %r31, %r30, %p12;
	add.s32 	%r33, %r43, 11;
	ld.global.f32 	%f26, [%rd7+44];
	setp.lt.f32 	%p13, %f26, %f25;
	selp.f32 	%f27, %f26, %f25, %p13;
	selp.b32 	%r34, %r33, %r32, %p13;
	add.s32 	%r35, %r43, 12;
	ld.global.f32 	%f28, [%rd7+48];
	setp.lt.f32 	%p14, %f28, %f27;
	selp.f32 	%f29, %f28, %f27, %p14;
	selp.b32 	%r36, %r35, %r34, %p14;
	add.s32 	%r37, %r43, 13;
	ld.global.f32 	%f30, [%rd7+52];
	setp.lt.f32 	%p15, %f30, %f29;
	selp.f32 	%f31, %f30, %f29, %p15;
	selp.b32 	%r38, %r37, %r36, %p15;
	add.s32 	%r39, %r43, 14;
	ld.global.f32 	%f32, [%rd7+56];
	setp.lt.f32 	%p16, %f32, %f31;
	selp.f32 	%f33, %f32, %f31, %p16;
	selp.b32 	%r40, %r39, %r38, %p16;
	add.s32 	%r41, %r43, 15;
	ld.global.f32 	%f34, [%rd7+60];
	setp.lt.f32 	%p17, %f34, %f33;
	selp.f32 	%f37, %f34, %f33, %p17;
	selp.b32 	%r44, %r41, %r40, %p17;
	add.s32 	%r7, %r43, 16;
	setp.ne.s32 	%p18, %r43, %r3;
	mov.u32 	%r43, %r7;
	@%p18 bra 	$L__BB1_2;
	mul.lo.s32 	%r42, %r1, 3;
	cvta.to.global.u64 	%rd8, %rd2;
	mul.wide.s32 	%rd9, %r42, 4;
	add.s64 	%rd10, %rd8, %rd9;
	st.global.f32 	[%rd10], %f37;
	cvt.rn.f32.s32 	%f35, %r1;
	st.global.f32 	[%rd10+4], %f35;
	cvt.rn.f32.s32 	%f36, %r44;
	st.global.f32 	[%rd10+8], %f36;
$L__BB1_4:
	ret;

}
	// .globl	_Z14posicionar_ionPfS_S_i
.visible .entry _Z14posicionar_ionPfS_S_i(
	.param .u64 .ptr .align 1 _Z14posicionar_ionPfS_S_i_param_0,
	.param .u64 .ptr .align 1 _Z14posicionar_ionPfS_S_i_param_1,
	.param .u64 .ptr .align 1 _Z14posicionar_ionPfS_S_i_param_2,
	.param .u32 _Z14posicionar_ionPfS_S_i_param_3
)
{
	.reg .pred 	%p<25>;
	.reg .b32 	%r<154>;
	.reg .b32 	%f<110>;
	.reg .b64 	%rd<18>;

	ld.param.u64 	%rd6, [_Z14posicionar_ionPfS_S_i_param_0];
	ld.param.u64 	%rd7, [_Z14posicionar_ionPfS_S_i_param_1];
	ld.param.u64 	%rd8, [_Z14posicionar_ionPfS_S_i_param_2];
	ld.param.u32 	%r91, [_Z14posicionar_ionPfS_S_i_param_3];
	cvta.to.global.u64 	%rd1, %rd8;
	mov.u32 	%r92, %tid.x;
	mov.u32 	%r93, %ctaid.x;
	mov.u32 	%r94, %ntid.x;
	mad.lo.s32 	%r122, %r93, %r94, %r92;
	setp.gt.s32 	%p1, %r122, 8191;
	mov.f32 	%f109, 0f00000000;
	@%p1 bra 	$L__BB2_53;
	mul.lo.s32 	%r126, %r122, 3;
	ld.global.f32 	%f95, [%rd1];
	max.s32 	%r97, %r126, 24575;
	sub.s32 	%r98, %r97, %r126;
	add.s32 	%r3, %r98, 1;
	and.b32  	%r4, %r3, 7;
	setp.lt.u32 	%p2, %r98, 7;
	@%p2 bra 	$L__BB2_27;
	and.b32  	%r100, %r3, -8;
	neg.s32 	%r104, %r100;
$L__BB2_3:
	.pragma "nounroll";
	mul.wide.s32 	%rd9, %r126, 4;
	add.s64 	%rd2, %rd1, %rd9;
	ld.global.f32 	%f3, [%rd2];
	setp.lt.f32 	%p3, %f3, %f95;
	@%p3 bra 	$L__BB2_5;
	ld.global.f32 	%f81, [%rd2+4];
	bra.uni 	$L__BB2_6;
$L__BB2_5:
	ld.global.f32 	%f81, [%rd2+4];
	cvt.rzi.s32.f32 	%r122, %f81;
	ld.global.f32 	%f59, [%rd2+8];
	cvt.rzi.s32.f32 	%r123, %f59;
	mov.f32 	%f95, %f3;
$L__BB2_6:
	setp.lt.f32 	%p4, %f81, %f95;
	@%p4 bra 	$L__BB2_8;
	ld.global.f32 	%f83, [%rd2+8];
	bra.uni 	$L__BB2_9;
$L__BB2_8:
	ld.global.f32 	%f83, [%rd2+8];
	cvt.rzi.s32.f32 	%r122, %f83;
	ld.global.f32 	%f60, [%rd2+12];
	cvt.rzi.s32.f32 	%r123, %f60;
	mov.f32 	%f95, %f81;
$L__BB2_9:
	setp.lt.f32 	%p5, %f83, %f95;
	@%p5 bra 	$L__BB2_11;
	ld.global.f32 	%f85, [%rd2+12];
	bra.uni 	$L__BB2_12;
$L__BB2_11:
	ld.global.f32 	%f85, [%rd2+12];
	cvt.rzi.s32.f32 	%r122, %f85;
	ld.global.f32 	%f61, [%rd2+16];
	cvt.rzi.s32.f32 	%r123, %f61;
	mov.f32 	%f95, %f83;
$L__BB2_12:
	setp.lt.f32 	%p6, %f85, %f95;
	@%p6 bra 	$L__BB2_14;
	ld.global.f32 	%f87, [%rd2+16];
	bra.uni 	$L__BB2_15;
$L__BB2_14:
	ld.global.f32 	%f87, [%rd2+16];
	cvt.rzi.s32.f32 	%r122, %f87;
	ld.global.f32 	%f62, [%rd2+20];
	cvt.rzi.s32.f32 	%r123, %f62;
	mov.f32 	%f95, %f85;
$L__BB2_15:
	setp.lt.f32 	%p7, %f87, %f95;
	@%p7 bra 	$L__BB2_17;
	ld.global.f32 	%f89, [%rd2+20];
	bra.uni 	$L__BB2_18;
$L__BB2_17:
	ld.global.f32 	%f89, [%rd2+20];
	cvt.rzi.s32.f32 	%r122, %f89;
	ld.global.f32 	%f63, [%rd2+24];
	cvt.rzi.s32.f32 	%r123, %f63;
	mov.f32 	%f95, %f87;
$L__BB2_18:
	setp.lt.f32 	%p8, %f89, %f95;
	@%p8 bra 	$L__BB2_20;
	ld.global.f32 	%f91, [%rd2+24];
	bra.uni 	$L__BB2_21;
$L__BB2_20:
	ld.global.f32 	%f91, [%rd2+24];
	cvt.rzi.s32.f32 	%r122, %f91;
	ld.global.f32 	%f64, [%rd2+28];
	cvt.rzi.s32.f32 	%r123, %f64;
	mov.f32 	%f95, %f89;
$L__BB2_21:
	setp.lt.f32 	%p9, %f91, %f95;
	@%p9 bra 	$L__BB2_23;
	ld.global.f32 	%f93, [%rd2+28];
	bra.uni 	$L__BB2_24;
$L__BB2_23:
	ld.global.f32 	%f93, [%rd2+28];
	cvt.rzi.s32.f32 	%r122, %f93;
	ld.global.f32 	%f65, [%rd2+32];
	cvt.rzi.s32.f32 	%r123, %f65;
	mov.f32 	%f95, %f91;
$L__BB2_24:
	setp.geu.f32 	%p10, %f93, %f95;
	@%p10 bra 	$L__BB2_26;
	ld.global.f32 	%f66, [%rd2+32];
	cvt.rzi.s32.f32 	%r122, %f66;
	ld.global.f32 	%f67, [%rd2+36];
	cvt.rzi.s32.f32 	%r123, %f67;
	mov.f32 	%f95, %f93;
$L__BB2_26:
	add.s32 	%r126, %r126, 8;
	add.s32 	%r104, %r104, 8;
	setp.ne.s32 	%p11, %r104, 0;
	@%p11 bra 	$L__BB2_3;
$L__BB2_27:
	setp.eq.s32 	%p12, %r4, 0;
	@%p12 bra 	$L__BB2_52;
	and.b32  	%r49, %r3, 3;
	setp.lt.u32 	%p13, %r4, 4;
	@%p13 bra 	$L__BB2_41;
	mul.wide.s32 	%rd10, %r126, 4;
	add.s64 	%rd3, %rd1, %rd10;
	ld.global.f32 	%f34, [%rd3];
	setp.lt.f32 	%p14, %f34, %f95;
	@%p14 bra 	$L__BB2_31;
	ld.global.f32 	%f97, [%rd3+4];
	bra.uni 	$L__BB2_32;
$L__BB2_31:
	ld.global.f32 	%f97, [%rd3+4];
	cvt.rzi.s32.f32 	%r122, %f97;
	ld.global.f32 	%f68, [%rd3+8];
	cvt.rzi.s32.f32 	%r123, %f68;
	mov.f32 	%f95, %f34;
$L__BB2_32:
	setp.lt.f32 	%p15, %f97, %f95;
	@%p15 bra 	$L__BB2_34;
	ld.global.f32 	%f99, [%rd3+8];
	bra.uni 	$L__BB2_35;
$L__BB2_34:
	ld.global.f32 	%f99, [%rd3+8];
	cvt.rzi.s32.f32 	%r122, %f99;
	ld.global.f32 	%f69, [%rd3+12];
	cvt.rzi.s32.f32 	%r123, %f69;
	mov.f32 	%f95, %f97;
$L__BB2_35:
	setp.lt.f32 	%p16, %f99, %f95;
	@%p16 bra 	$L__BB2_37;
	ld.global.f32 	%f101, [%rd3+12];
	bra.uni 	$L__BB2_38;
$L__BB2_37:
	ld.global.f32 	%f101, [%rd3+12];
	cvt.rzi.s32.f32 	%r122, %f101;
	ld.global.f32 	%f70, [%rd3+16];
	cvt.rzi.s32.f32 	%r123, %f70;
	mov.f32 	%f95, %f99;
$L__BB2_38:
	setp.geu.f32 	%p17, %f101, %f95;
	@%p17 bra 	$L__BB2_40;
	ld.global.f32 	%f71, [%rd3+16];
	cvt.rzi.s32.f32 	%r122, %f71;
	ld.global.f32 	%f72, [%rd3+20];
	cvt.rzi.s32.f32 	%r123, %f72;
	mov.f32 	%f95, %f101;
$L__BB2_40:
	add.s32 	%r126, %r126, 4;
$L__BB2_41:
	setp.eq.s32 	%p18, %r49, 0;
	@%p18 bra 	$L__BB2_52;
	setp.eq.s32 	%p19, %r49, 1;
	@%p19 bra 	$L__BB2_49;
	mul.wide.s32 	%rd11, %r126, 4;
	add.s64 	%rd4, %rd1, %rd11;
	ld.global.f32 	%f49, [%rd4];
	setp.lt.f32 	%p20, %f49, %f95;
	@%p20 bra 	$L__BB2_45;
	ld.global.f32 	%f105, [%rd4+4];
	bra.uni 	$L__BB2_46;
$L__BB2_45:
	ld.global.f32 	%f105, [%rd4+4];
	cvt.rzi.s32.f32 	%r122, %f105;
	ld.global.f32 	%f73, [%rd4+8];
	cvt.rzi.s32.f32 	%r123, %f73;
	mov.f32 	%f95, %f49;
$L__BB2_46:
	setp.geu.f32 	%p21, %f105, %f95;
	@%p21 bra 	$L__BB2_48;
	ld.global.f32 	%f74, [%rd4+8];
	cvt.rzi.s32.f32 	%r122, %f74;
	ld.global.f32 	%f75, [%rd4+12];
	cvt.rzi.s32.f32 	%r123, %f75;
	mov.f32 	%f95, %f105;
$L__BB2_48:
	add.s32 	%r126, %r126, 2;
$L__BB2_49:
	and.b32  	%r103, %r3, 1;
	setp.eq.b32 	%p22, %r103, 1;
	not.pred 	%p23, %p22;
	@%p23 bra 	$L__BB2_52;
	mul.wide.s32 	%rd12, %r126, 4;
	add.s64 	%rd5, %rd1, %rd12;
	ld.global.f32 	%f76, [%rd5];
	setp.geu.f32 	%p24, %f76, %f95;
	@%p24 bra 	$L__BB2_52;
	ld.global.f32 	%f77, [%rd5+4];
	cvt.rzi.s32.f32 	%r122, %f77;
	ld.global.f32 	%f78, [%rd5+8];
	cvt.rzi.s32.f32 	%r123, %f78;
$L__BB2_52:
	cvt.rn.f32.s32 	%f109, %r123;
$L__BB2_53:
	cvta.to.global.u64 	%rd13, %rd6;
	cvta.to.global.u64 	%rd14, %rd7;
	cvt.rn.f32.s32 	%f79, %r122;
	mul.wide.s32 	%rd15, %r91, 4;
	add.s64 	%rd16, %rd13, %rd15;
	st.global.f32 	[%rd16], %f79;
	add.s64 	%rd17, %rd14, %rd15;
	st.global.f32 	[%rd17], %f109;
	ret;

}


// ===== COMPILED SASS (sm_100) =====

	.target	sm_100

	.elftype	@"ET_EXEC"


//--------------------- .note.nv.tkinfo           --------------------------
	.section	.note.nv.tkinfo,"",@"SHT_NOTE"
	.sectionflags	@"SHF_NOTE_NV_TKINFO"
	.tkinfo
        /*0018*/ 	.word	0x00000002
        /*0030*/ 	.string	""
        /*0030*/ 	.string	"ptxas"
        /*0030*/ 	.string	"Cuda compilation tools, release 13.0, V13.0.88"
        /*0030*/ 	.string	"Build cuda_13.0.r13.0/compiler.36424714_0"
        /*0030*/ 	.string	"-arch sm_100 -m 64 "



//--------------------- .note.nv.cuinfo           --------------------------
	.section	.note.nv.cuinfo,"",@"SHT_NOTE"
	.sectionflags	@"SHF_NOTE_NV_CUINFO"
        /*0018*/ 	.short	0x0002
        /*001a*/ 	.short	0x0064
        /*001c*/ 	.short	0x0082
	.zero		2


//--------------------- .nv.info                  --------------------------
	.section	.nv.info,"",@"SHT_CUDA_INFO"
	.align	4


	//----- nvinfo : EIATTR_REGCOUNT
	.align		4
        /*0000*/ 	.byte	0x04, 0x2f
        /*0002*/ 	.short	(.L_1 - .L_0)
	.align		4
.L_0:
        /*0004*/ 	.word	index@(_Z14calcular_cargaPfS_S_i)
        /*0008*/ 	.word	0x00000018


	//----- nvinfo : EIATTR_FRAME_SIZE
	.align		4
.L_1:
        /*000c*/ 	.byte	0x04, 0x11
        /*000e*/ 	.short	(.L_3 - .L_2)
	.align		4
.L_2:
        /*0010*/ 	.word	index@($__internal_1_$__cuda_sm20_sqrt_rn_f32_slowpath)
        /*0014*/ 	.word	0x00000000


	//----- nvinfo : EIATTR_FRAME_SIZE
	.align		4
.L_3:
        /*0018*/ 	.byte	0x04, 0x11
        /*001a*/ 	.short	(.L_5 - .L_4)
	.align		4
.L_4:
        /*001c*/ 	.word	index@($__internal_0_$__cuda_sm20_dblrcp_rn_slowpath_v3)
        /*0020*/ 	.word	0x00000000


	//----- nvinfo : EIATTR_FRAME_SIZE
	.align		4
.L_5:
        /*0024*/ 	.byte	0x04, 0x11
        /*0026*/ 	.short	(.L_7 - .L_6)
	.align		4
.L_6:
        /*0028*/ 	.word	index@(_Z14calcular_cargaPfS_S_i)
        /*002c*/ 	.word	0x00000000


	//----- nvinfo : EIATTR_REGCOUNT
	.align		4
.L_7:
        /*0030*/ 	.byte	0x04, 0x2f
        /*0032*/ 	.short	(.L_9 - .L_8)
	.align		4
.L_8:
        /*0034*/ 	.word	index@(_Z19calcular_carga_filaPfS_S_S_i)
        /*0038*/ 	.word	0x00000020


	//----- nvinfo : EIATTR_FRAME_SIZE
	.align		4
.L_9:
        /*003c*/ 	.byte	0x04, 0x11
        /*003e*/ 	.short	(.L_11 - .L_10)
	.align		4
.L_10:
        /*0040*/ 	.word	index@(_Z19calcular_carga_filaPfS_S_S_i)
        /*0044*/ 	.word	0x00000000


	//----- nvinfo : EIATTR_REGCOUNT
	.align		4
.L_11:
        /*0048*/ 	.byte	0x04, 0x2f
        /*004a*/ 	.short	(.L_13 - .L_12)
	.align		4
.L_12:
        /*004c*/ 	.word	index@(_Z14posicionar_ionPfS_S_i)
        /*0050*/ 	.word	0x00000017


	//----- nvinfo : EIATTR_FRAME_SIZE
	.align		4
.L_13:
        /*0054*/ 	.byte	0x04, 0x11
        /*0056*/ 	.short	(.L_15 - .L_14)
	.align		4
.L_14:
        /*0058*/ 	.word	index@(_Z14posicionar_ionPfS_S_i)
        /*005c*/ 	.word	0x00000000


	//----- nvinfo : EIATTR_MIN_STACK_SIZE
	.align		4
.L_15:
        /*0060*/ 	.byte	0x04, 0x12
        /*0062*/ 	.short	(.L_17 - .L_16)
	.align		4
.L_16:
        /*0064*/ 	.word	index@(_Z14posicionar_ionPfS_S_i)
        /*0068*/ 	.word	0x00000000


	//----- nvinfo : EIATTR_MIN_STACK_SIZE
	.align		4
.L_17:
        /*006c*/ 	.byte	0x04, 0x12
        /*006e*/ 	.short	(.L_19 - .L_18)
	.align		4
.L_18:
        /*0070*/ 	.word	index@(_Z19calcular_carga_filaPfS_S_S_i)
        /*0074*/ 	.word	0x00000000


	//----- nvinfo : EIATTR_MIN_STACK_SIZE
	.align		4
.L_19:
        /*0078*/ 	.byte	0x04, 0x12
        /*007a*/ 	.short	(.L_21 - .L_20)
	.align		4
.L_20:
        /*007c*/ 	.word	index@(_Z14calcular_cargaPfS_S_i)
        /*0080*/ 	.word	0x00000000
.L_21:


//--------------------- .nv.compat                --------------------------
	.section	.nv.compat,"",@"SHT_CUDA_COMPAT_INFO"
	.align	4
        /*0000*/ 	.byte	0x02, 0x09, 0x00, 0x00, 0x02, 0x02, 0x01, 0x00, 0x02, 0x05, 0x05, 0x00, 0x03, 0x07, 0x01, 0x01
        /*0010*/ 	.byte	0x02, 0x03, 0x00, 0x00, 0x02, 0x06, 0x01, 0x00, 0x04, 0x0b, 0x08, 0x00, 0x01, 0x00, 0x00, 0x00
        /*0020*/ 	.byte	0x00, 0x00, 0x00, 0x00


//--------------------- .nv.info._Z14posicionar_ionPfS_S_i --------------------------
	.section	.nv.info._Z14posicionar_ionPfS_S_i,"",@"SHT_CUDA_INFO"
	.sectionflags	@""
	.align	4


	//----- nvinfo : EIATTR_CUDA_API_VERSION
	.align		4
        /*0000*/ 	.byte	0x04, 0x37
        /*0002*/ 	.short	(.L_23 - .L_22)
.L_22:
        /*0004*/ 	.word	0x00000082


	//----- nvinfo : EIATTR_KPARAM_INFO
	.align		4
.L_23:
        /*0008*/ 	.byte	0x04, 0x17
        /*000a*/ 	.short	(.L_25 - .L_24)
.L_24:
        /*000c*/ 	.word	0x00000000
        /*0010*/ 	.short	0x0003
        /*0012*/ 	.short	0x0018
        /*0014*/ 	.byte	0x00, 0xf0, 0x11, 0x00


	//----- nvinfo : EIATTR_KPARAM_INFO
	.align		4
.L_25:
        /*0018*/ 	.byte	0x04, 0x17
        /*001a*/ 	.short	(.L_27 - .L_26)
.L_26:
        /*001c*/ 	.word	0x00000000
        /*0020*/ 	.short	0x0002
        /*0022*/ 	.short	0x0010
        /*0024*/ 	.byte	0x00, 0xf5, 0x21, 0x00


	//----- nvinfo : EIATTR_KPARAM_INFO
	.align		4
.L_27:
        /*0028*/ 	.byte	0x04, 0x17
        /*002a*/ 	.short	(.L_29 - .L_28)
.L_28:
        /*002c*/ 	.word	0x00000000
        /*0030*/ 	.short	0x0001
        /*0032*/ 	.short	0x0008
        /*0034*/ 	.byte	0x00, 0xf5, 0x21, 0x00


	//----- nvinfo : EIATTR_KPARAM_INFO
	.align		4
.L_29:
        /*0038*/ 	.byte	0x04, 0x17
        /*003a*/ 	.short	(.L_31 - .L_30)
.L_30:
        /*003c*/ 	.word	0x00000000
        /*0040*/ 	.short	0x0000
        /*0042*/ 	.short	0x0000
        /*0044*/ 	.byte	0x00, 0xf5, 0x21, 0x00


	//----- nvinfo : EIATTR_SPARSE_MMA_MASK
	.align		4
.L_31:
        /*0048*/ 	.byte	0x03, 0x50
        /*004a*/ 	.short	0x0000


	//----- nvinfo : EIATTR_MAXREG_COUNT
	.align		4
        /*004c*/ 	.byte	0x03, 0x1b
        /*004e*/ 	.short	0x00ff


	//----- nvinfo : EIATTR_MERCURY_ISA_VERSION
	.align		4
        /*0050*/ 	.byte	0x03, 0x5f
        /*0052*/ 	.short	0x0101


	//----- nvinfo : EIATTR_VRC_CTA_INIT_COUNT
	.align		4
        /*0054*/ 	.byte	0x02, 0x4a
	.zero		1
	.zero		1


	//----- nvinfo : EIATTR_EXIT_INSTR_OFFSETS
	.align		4
        /*0058*/ 	.byte	0x04, 0x1c
        /*005a*/ 	.short	(.L_33 - .L_32)


	//   ....[0]....
.L_32:
        /*005c*/ 	.word	0x00000970


	//----- nvinfo : EIATTR_CRS_STACK_SIZE
	.align		4
.L_33:
        /*0060*/ 	.byte	0x04, 0x1e
        /*0062*/ 	.short	(.L_35 - .L_34)
.L_34:
        /*0064*/ 	.word	0x00000000


	//----- nvinfo : EIATTR_CBANK_PARAM_SIZE
	.align		4
.L_35:
        /*0068*/ 	.byte	0x03, 0x19
        /*006a*/ 	.short	0x001c


	//----- nvinfo : EIATTR_PARAM_CBANK
	.align		4
        /*006c*/ 	.byte	0x04, 0x0a
        /*006e*/ 	.short	(.L_37 - .L_36)
	.align		4
.L_36:
        /*0070*/ 	.word	index@(.nv.constant0._Z14posicionar_ionPfS_S_i)
        /*0074*/ 	.short	0x0380
        /*0076*/ 	.short	0x001c


	//----- nvinfo : EIATTR_SW_WAR
	.align		4
.L_37:
        /*0078*/ 	.byte	0x04, 0x36
        /*007a*/ 	.short	(.L_39 - .L_38)
.L_38:
        /*007c*/ 	.word	0x00000008
.L_39:


//--------------------- .nv.info._Z19calcular_carga_filaPfS_S_S_i --------------------------
	.section	.nv.info._Z19calcular_carga_filaPfS_S_S_i,"",@"SHT_CUDA_INFO"
	.sectionflags	@""
	.align	4


	//----- nvinfo : EIATTR_CUDA_API_VERSION
	.align		4
        /*0000*/ 	.byte	0x04, 0x37
        /*0002*/ 	.short	(.L_41 - .L_40)
.L_40:
        /*0004*/ 	.word	0x00000082


	//----- nvinfo : EIATTR_KPARAM_INFO
	.align		4
.L_41:
        /*0008*/ 	.byte	0x04, 0x17
        /*000a*/ 	.short	(.L_43 - .L_42)
.L_42:
        /*000c*/ 	.word	0x00000000
        /*0010*/ 	.short	0x0004
        /*0012*/ 	.short	0x0020
        /*0014*/ 	.byte	0x00, 0xf0, 0x11, 0x00


	//----- nvinfo : EIATTR_KPARAM_INFO
	.align		4
.L_43:
        /*0018*/ 	.byte	0x04, 0x17
        /*001a*/ 	.short	(.L_45 - .L_44)
.L_44:
        /*001c*/ 	.word	0x00000000
        /*0020*/ 	.short	0x0003
        /*0022*/ 	.short	0x0018
        /*0024*/ 	.byte	0x00, 0xf5, 0x21, 0x00


	//----- nvinfo : EIATTR_KPARAM_INFO
	.align		4
.L_45:
        /*0028*/ 	.byte	0x04, 0x17
        /*002a*/ 	.short	(.L_47 - .L_46)
.L_46:
        /*002c*/ 	.word	0x00000000
        /*0030*/ 	.short	0x0002
        /*0032*/ 	.short	0x0010
        /*0034*/ 	.byte	0x00, 0xf5, 0x21, 0x00


	//----- nvinfo : EIATTR_KPARAM_INFO
	.align		4
.L_47:
        /*0038*/ 	.byte	0x04, 0x17
        /*003a*/ 	.short	(.L_49 - .L_48)
.L_48:
        /*003c*/ 	.word	0x00000000
        /*0040*/ 	.short	0x0001
        /*0042*/ 	.short	0x0008
        /*0044*/ 	.byte	0x00, 0xf5, 0x21, 0x00


	//----- nvinfo : EIATTR_KPARAM_INFO
	.align		4
.L_49:
        /*0048*/ 	.byte	0x04, 0x17
        /*004a*/ 	.short	(.L_51 - .L_50)
.L_50:
        /*004c*/ 	.word	0x00000000
        /*0050*/ 	.short	0x0000
        /*0052*/ 	.short	0x0000
        /*0054*/ 	.byte	0x00, 0xf5, 0x21, 0x00


	//----- nvinfo : EIATTR_SPARSE_MMA_MASK
	.align		4
.L_51:
        /*0058*/ 	.byte	0x03, 0x50
        /*005a*/ 	.short	0x0000


	//----- nvinfo : EIATTR_MAXREG_COUNT
	.align		4
        /*005c*/ 	.byte	0x03, 0x1b
        /*005e*/ 	.short	0x00ff


	//----- nvinfo : EIATTR_MERCURY_ISA_VERSION
	.align		4
        /*0060*/ 	.byte	0x03, 0x5f
        /*0062*/ 	.short	0x0101


	//----- nvinfo : EIATTR_VRC_CTA_INIT_COUNT
	.align		4
        /*0064*/ 	.byte	0x02, 0x4a
	.zero		1
	.zero		1


	//----- nvinfo : EIATTR_EXIT_INSTR_OFFSETS
	.align		4
        /*0068*/ 	.byte	0x04, 0x1c
        /*006a*/ 	.short	(.L_53 - .L_52)


	//   ....[0]....
.L_52:
        /*006c*/ 	.word	0x00000060


	//   ....[1]....
        /*0070*/ 	.word	0x000005c0


	//----- nvinfo : EIATTR_CRS_STACK_SIZE
	.align		4
.L_53:
        /*0074*/ 	.byte	0x04, 0x1e
        /*0076*/ 	.short	(.L_55 - .L_54)
.L_54:
        /*0078*/ 	.word	0x00000000


	//----- nvinfo : EIATTR_CBANK_PARAM_SIZE
	.align		4
.L_55:
        /*007c*/ 	.byte	0x03, 0x19
        /*007e*/ 	.short	0x0024


	//----- nvinfo : EIATTR_PARAM_CBANK
	.align		4
        /*0080*/ 	.byte	0x04, 0x0a
        /*0082*/ 	.short	(.L_57 - .L_56)
	.align		4
.L_56:
        /*0084*/ 	.word	index@(.nv.constant0._Z19calcular_carga_filaPfS_S_S_i)
        /*0088*/ 	.short	0x0380
        /*008a*/ 	.short	0x0024


	//----- nvinfo : EIATTR_SW_WAR
	.align		4
.L_57:
        /*008c*/ 	.byte	0x04, 0x36
        /*008e*/ 	.short	(.L_59 - .L_58)
.L_58:
        /*0090*/ 	.word	0x00000008
.L_59:


//--------------------- .nv.info._Z14calcular_cargaPfS_S_i --------------------------
	.section	.nv.info._Z14calcular_cargaPfS_S_i,"",@"SHT_CUDA_INFO"
	.sectionflags	@""
	.align	4


	//----- nvinfo : EIATTR_CUDA_API_VERSION
	.align		4
        /*0000*/ 	.byte	0x04, 0x37
        /*0002*/ 	.short	(.L_61 - .L_60)
.L_60:
        /*0004*/ 	.word	0x00000082


	//----- nvinfo : EIATTR_KPARAM_INFO
	.align		4
.L_61:
        /*0008*/ 	.byte	0x04, 0x17
        /*000a*/ 	.short	(.L_63 - .L_62)
.L_62:
        /*000c*/ 	.word	0x00000000
        /*0010*/ 	.short	0x0003
        /*0012*/ 	.short	0x0018
        /*0014*/ 	.byte	0x00, 0xf0, 0x11, 0x00


	//----- nvinfo : EIATTR_KPARAM_INFO
	.align		4
.L_63:
        /*0018*/ 	.byte	0x04, 0x17
        /*001a*/ 	.short	(.L_65 - .L_64)
.L_64:
        /*001c*/ 	.word	0x00000000
        /*0020*/ 	.short	0x0002
        /*0022*/ 	.short	0x0010
        /*0024*/ 	.byte	0x00, 0xf5, 0x21, 0x00


	//----- nvinfo : EIATTR_KPARAM_INFO
	.align		4
.L_65:
        /*0028*/ 	.byte	0x04, 0x17
        /*002a*/ 	.short	(.L_67 - .L_66)
.L_66:
        /*002c*/ 	.word	0x00000000
        /*0030*/ 	.short	0x0001
        /*0032*/ 	.short	0x0008
        /*0034*/ 	.byte	0x00, 0xf5, 0x21, 0x00


	//----- nvinfo : EIATTR_KPARAM_INFO
	.align		4
.L_67:
        /*0038*/ 	.byte	0x04, 0x17
        /*003a*/ 	.short	(.L_69 - .L_68)
.L_68:
        /*003c*/ 	.word	0x00000000
        /*0040*/ 	.short	0x0000
        /*0042*/ 	.short	0x0000
        /*0044*/ 	.byte	0x00, 0xf5, 0x21, 0x00


	//----- nvinfo : EIATTR_SPARSE_MMA_MASK
	.align		4
.L_69:
        /*0048*/ 	.byte	0x03, 0x50
        /*004a*/ 	.short	0x0000


	//----- nvinfo : EIATTR_MAXREG_COUNT
	.align		4
        /*004c*/ 	.byte	0x03, 0x1b
        /*004e*/ 	.short	0x00ff


	//----- nvinfo : EIATTR_MERCURY_ISA_VERSION
	.align		4
        /*0050*/ 	.byte	0x03, 0x5f
        /*0052*/ 	.short	0x0101


	//----- nvinfo : EIATTR_VRC_CTA_INIT_COUNT
	.align		4
        /*0054*/ 	.byte	0x02, 0x4a
	.zero		1
	.zero		1


	//----- nvinfo : EIATTR_EXIT_INSTR_OFFSETS
	.align		4
        /*0058*/ 	.byte	0x04, 0x1c
        /*005a*/ 	.short	(.L_71 - .L_70)


	//   ....[0]....
.L_70:
        /*005c*/ 	.word	0x00000060


	//   ....[1]....
        /*0060*/ 	.word	0x00002b20


	//----- nvinfo : EIATTR_CRS_STACK_SIZE
	.align		4
.L_71:
        /*0064*/ 	.byte	0x04, 0x1e
        /*0066*/ 	.short	(.L_73 - .L_72)
.L_72:
        /*0068*/ 	.word	0x00000000


	//----- nvinfo : EIATTR_CBANK_PARAM_SIZE
	.align		4
.L_73:
        /*006c*/ 	.byte	0x03, 0x19
        /*006e*/ 	.short	0x001c


	//----- nvinfo : EIATTR_PARAM_CBANK
	.align		4
        /*0070*/ 	.byte	0x04, 0x0a
        /*0072*/ 	.short	(.L_75 - .L_74)
	.align		4
.L_74:
        /*0074*/ 	.word	index@(.nv.constant0._Z14calcular_cargaPfS_S_i)
        /*0078*/ 	.short	0x0380
        /*007a*/ 	.short	0x001c


	//----- nvinfo : EIATTR_SW_WAR
	.align		4
.L_75:
        /*007c*/ 	.byte	0x04, 0x36
        /*007e*/ 	.short	(.L_77 - .L_76)
.L_76:
        /*0080*/ 	.word	0x00000008
.L_77:


//--------------------- .nv.callgraph             --------------------------
	.section	.nv.callgraph,"",@"SHT_CUDA_CALLGRAPH"
	.align	4
	.sectionentsize	8
	.align		4
        /*0000*/ 	.word	0x00000000
	.align		4
        /*0004*/ 	.word	0xffffffff
	.align		4
        /*0008*/ 	.word	0x00000000
	.align		4
        /*000c*/ 	.word	0xfffffffe
	.align		4
        /*0010*/ 	.word	0x00000000
	.align		4
        /*0014*/ 	.word	0xfffffffd
	.align		4
        /*0018*/ 	.word	0x00000000
	.align		4
        /*001c*/ 	.word	0xfffffffc


//--------------------- .text._Z14posicionar_ionPfS_S_i --------------------------
	.section	.text._Z14posicionar_ionPfS_S_i,"ax",@progbits
	.align	128
        .global         _Z14posicionar_ionPfS_S_i
        .type           _Z14posicionar_ionPfS_S_i,@function
        .size           _Z14posicionar_ionPfS_S_i,(.L_x_103 - _Z14posicionar_ionPfS_S_i)
        .other          _Z14posicionar_ionPfS_S_i,@"STO_CUDA_ENTRY STV_DEFAULT"
_Z14posicionar_ionPfS_S_i:
.text._Z14posicionar_ionPfS_S_i:
[----:B------:R-:W-:Y:S01]  /*0000*/  LDC R1, c[0x0][0x37c] ;  /* 0x0000df00ff017b82 */ /* 0x000fe20000000800 */
[----:B------:R-:W0:Y:S07]  /*0010*/  S2R R0, SR_TID.X ;  /* 0x0000000000007919 */ /* 0x000e2e0000002100 */
[----:B------:R-:W0:Y:S01]  /*0020*/  S2UR UR6, SR_CTAID.X ;  /* 0x00000000000679c3 */ /* 0x000e220000002500 */
[----:B------:R-:W1:Y:S01]  /*0030*/  LDCU.64 UR4, c[0x0][0x358] ;  /* 0x00006b00ff0477ac */ /* 0x000e620008000a00 */
[----:B------:R-:W-:Y:S01]  /*0040*/  BSSY.RECONVERGENT B0, `(.L_x_0) ;  /* 0x000008a000007945 */ /* 0x000fe20003800200 */
[----:B------:R-:W-:-:S05]  /*0050*/  IMAD.MOV.U32 R7, RZ, RZ, RZ ;  /* 0x000000ffff077224 */ /* 0x000fca00078e00ff */
[----:B------:R-:W0:Y:S02]  /*0060*/  LDC R3, c[0x0][0x360] ;  /* 0x0000d800ff037b82 */ /* 0x000e240000000800 */
[----:B0-----:R-:W-:-:S05]  /*0070*/  IMAD R0, R3, UR6, R0 ;  /* 0x0000000603007c24 */ /* 0x001fca000f8e0200 */
[----:B------:R-:W-:-:S13]  /*0080*/  ISETP.GT.AND P0, PT, R0, 0x1fff, PT ;  /* 0x00001fff0000780c */ /* 0x000fda0003f04270 */
[----:B-1----:R-:W-:Y:S05]  /*0090*/  @P0 BRA `(.L_x_1) ;  /* 0x0000000800100947 */ /* 0x002fea0003800000 */
[----:B------:R-:W0:Y:S02]  /*00a0*/  LDC.64 R4, c[0x0][0x390] ;  /* 0x0000e400ff047b82 */ /* 0x000e240000000a00 */
[----:B0-----:R0:W5:Y:S01]  /*00b0*/  LDG.E R2, desc[UR4][R4.64] ;  /* 0x0000000404027981 */ /* 0x001162000c1e1900 */
[----:B------:R-:W-:Y:S01]  /*00c0*/  IMAD R3, R0, 0x3, RZ ;  /* 0x0000000300037824 */ /* 0x000fe200078e02ff */
[----:B------:R-:W-:Y:S04]  /*00d0*/  BSSY.RECONVERGENT B1, `(.L_x_2) ;  /* 0x000003b000017945 */ /* 0x000fe80003800200 */
[----:B------:R-:W-:-:S05]  /*00e0*/  VIMNMX R6, PT, PT, R3, 0x5fff, !PT ;  /* 0x00005fff03067848 */ /* 0x000fca0007fe0100 */
[----:B------:R-:W-:-:S04]  /*00f0*/  IMAD.IADD R6, R6, 0x1, -R3 ;  /* 0x0000000106067824 */ /* 0x000fc800078e0a03 */
[C---:B------:R-:W-:Y:S01]  /*0100*/  VIADD R9, R6.reuse, 0x1 ;  /* 0x0000000106097836 */ /* 0x040fe20000000000 */
[----:B------:R-:W-:-:S04]  /*0110*/  ISETP.GE.U32.AND P1, PT, R6, 0x7, PT ;  /* 0x000000070600780c */ /* 0x000fc80003f26070 */
[----:B------:R-:W-:-:S04]  /*0120*/  LOP3.LUT R10, R9, 0x7, RZ, 0xc0, !PT ;  /* 0x00000007090a7812 */ /* 0x000fc800078ec0ff */
[----:B------:R-:W-:-:S05]  /*0130*/  ISETP.NE.AND P0, PT, R10, RZ, PT ;  /* 0x000000ff0a00720c */ /* 0x000fca0003f05270 */
[----:B0-----:R-:W-:Y:S08]  /*0140*/  @!P1 BRA `(.L_x_3) ;  /* 0x0000000000cc9947 */ /* 0x001ff00003800000 */
[----:B------:R-:W0:Y:S01]  /*0150*/  LDC.64 R4, c[0x0][0x390] ;  /* 0x0000e400ff047b82 */ /* 0x000e220000000a00 */
[----:B------:R-:W-:-:S05]  /*0160*/  LOP3.LUT R6, R9, 0xfffffff8, RZ, 0xc0, !PT ;  /* 0xfffffff809067812 */ /* 0x000fca00078ec0ff */
[----:B------:R-:W-:-:S07]  /*0170*/  IMAD.MOV R11, RZ, RZ, -R6 ;  /* 0x000000ffff0b7224 */ /* 0x000fce00078e0a06 */
.L_x_4:
[----:B0-----:R-:W-:-:S05]  /*0180*/  IMAD.WIDE R6, R3, 0x4, R4 ;  /* 0x0000000403067825 */ /* 0x001fca00078e0204 */
[----:B--23--:R-:W2:Y:S04]  /*0190*/  LDG.E R19, desc[UR4][R6.64] ;  /* 0x0000000406137981 */ /* 0x00cea8000c1e1900 */
[----:B------:R-:W3:Y:S04]  /*01a0*/  LDG.E R12, desc[UR4][R6.64+0x4] ;  /* 0x00000404060c7981 */ /* 0x000ee8000c1e1900 */
[----:B----4-:R-:W4:Y:S04]  /*01b0*/  LDG.E R13, desc[UR4][R6.64+0x8] ;  /* 0x00000804060d7981 */ /* 0x010f28000c1e1900 */
[----:B------:R-:W4:Y:S04]  /*01c0*/  LDG.E R14, desc[UR4][R6.64+0xc] ;  /* 0x00000c04060e7981 */ /* 0x000f28000c1e1900 */
[----:B------:R-:W4:Y:S04]  /*01d0*/  LDG.E R15, desc[UR4][R6.64+0x10] ;  /* 0x00001004060f7981 */ /* 0x000f28000c1e1900 */
[----:B------:R-:W4:Y:S04]  /*01e0*/  LDG.E R16, desc[UR4][R6.64+0x14] ;  /* 0x0000140406107981 */ /* 0x000f28000c1e1900 */
[----:B------:R-:W4:Y:S04]  /*01f0*/  LDG.E R17, desc[UR4][R6.64+0x18] ;  /* 0x0000180406117981 */ /* 0x000f28000c1e1900 */
[----:B------:R-:W4:Y:S01]  /*0200*/  LDG.E R18, desc[UR4][R6.64+0x1c] ;  /* 0x00001c0406127981 */ /* 0x000f22000c1e1900 */
[----:B--2--5:R-:W-:-:S13]  /*0210*/  FSETP.GEU.AND P1, PT, R19, R2, PT ;  /* 0x000000021300720b */ /* 0x024fda0003f2e000 */
[----:B------:R-:W-:Y:S01]  /*0220*/  @!P1 IMAD.MOV.U32 R2, RZ, RZ, R19 ;  /* 0x000000ffff029224 */ /* 0x000fe200078e0013 */
[----:B---3--:R0:W1:Y:S04]  /*0230*/  @!P1 F2I.TRUNC.NTZ R0, R12 ;  /* 0x0000000c00009305 */ /* 0x008068000020f100 */
[----:B------:R-:W-:-:S04]  /*0240*/  FSETP.GEU.AND P6, PT, R12, R2, PT ;  /* 0x000000020c00720b */ /* 0x000fc80003fce000 */
[----:B----4-:R2:W3:Y:S09]  /*0250*/  @!P1 F2I.TRUNC.NTZ R8, R13 ;  /* 0x0000000d00089305 */ /* 0x0104f2000020f100 */
[----:B------:R-:W-:Y:S01]  /*0260*/  @!P6 IMAD.MOV.U32 R2, RZ, RZ, R12 ;  /* 0x000000ffff02e224 */ /* 0x000fe200078e000c */
[----:B------:R2:W4:Y:S04]  /*0270*/  @!P6 F2I.TRUNC.NTZ R0, R13 ;  /* 0x0000000d0000e305 */ /* 0x000528000020f100 */
[----:B------:R-:W-:-:S04]  /*0280*/  FSETP.GEU.AND P5, PT, R13, R2, PT ;  /* 0x000000020d00720b */ /* 0x000fc80003fae000 */
[----:B------:R2:W0:Y:S09]  /*0290*/  @!P6 F2I.TRUNC.NTZ R8, R14 ;  /* 0x0000000e0008e305 */ /* 0x000432000020f100 */
[----:B------:R-:W-:-:S05]  /*02a0*/  @!P5 IMAD.MOV.U32 R2, RZ, RZ, R13 ;  /* 0x000000ffff02d224 */ /* 0x000fca00078e000d */
[----:B------:R-:W-:-:S13]  /*02b0*/  FSETP.GEU.AND P4, PT, R14, R2, PT ;  /* 0x000000020e00720b */ /* 0x000fda0003f8e000 */
[----:B------:R-:W-:-:S05]  /*02c0*/  @!P4 IMAD.MOV.U32 R2, RZ, RZ, R14 ;  /* 0x000000ffff02c224 */ /* 0x000fca00078e000e */
[----:B------:R-:W-:-:S13]  /*02d0*/  FSETP.GEU.AND P3, PT, R15, R2, PT ;  /* 0x000000020f00720b */ /* 0x000fda0003f6e000 */
[----:B------:R-:W-:-:S05]  /*02e0*/  @!P3 IMAD.MOV.U32 R2, RZ, RZ, R15 ;  /* 0x000000ffff02b224 */ /* 0x000fca00078e000f */
[----:B------:R-:W-:-:S13]  /*02f0*/  FSETP.GEU.AND P2, PT, R16, R2, PT ;  /* 0x000000021000720b */ /* 0x000fda0003f4e000 */
[----:B------:R-:W-:-:S05]  /*0300*/  @!P2 IMAD.MOV.U32 R2, RZ, RZ, R16 ;  /* 0x000000ffff02a224 */ /* 0x000fca00078e0010 */
[----:B------:R-:W-:-:S13]  /*0310*/  FSETP.GEU.AND P1, PT, R17, R2, PT ;  /* 0x000000021100720b */ /* 0x000fda0003f2e000 */
[----:B------:R-:W-:Y:S01]  /*0320*/  @!P1 IMAD.MOV.U32 R2, RZ, RZ, R17 ;  /* 0x000000ffff029224 */ /* 0x000fe200078e0011 */
[----:B0-----:R-:W3:Y:S04]  /*0330*/  @!P1 LDG.E R12, desc[UR4][R6.64+0x20] ;  /* 0x00002004060c9981 */ /* 0x001ee8000c1e1900 */
[----:B------:R-:W-:-:S13]  /*0340*/  FSETP.GEU.AND P6, PT, R18, R2, PT ;  /* 0x000000021200720b */ /* 0x000fda0003fce000 */
[----:B------:R-:W4:Y:S04]  /*0350*/  @!P6 LDG.E R20, desc[UR4][R6.64+0x20] ;  /* 0x000020040614e981 */ /* 0x000f28000c1e1900 */
[----:B------:R-:W2:Y:S01]  /*0360*/  @!P6 LDG.E R19, desc[UR4][R6.64+0x24] ;  /* 0x000024040613e981 */ /* 0x000ea2000c1e1900 */
[----:B------:R0:W0:Y:S01]  /*0370*/  @!P5 F2I.TRUNC.NTZ R0, R14 ;  /* 0x0000000e0000d305 */ /* 0x000022000020f100 */
[----:B------:R-:W-:-:S07]  /*0380*/  VIADD R11, R11, 0x8 ;  /* 0x000000080b0b7836 */ /* 0x000fce0000000000 */
[----:B------:R0:W0:Y:S08]  /*0390*/  @!P5 F2I.TRUNC.NTZ R8, R15 ;  /* 0x0000000f0008d305 */ /* 0x000030000020f100 */
[----:B------:R0:W0:Y:S08]  /*03a0*/  @!P4 F2I.TRUNC.NTZ R0, R15 ;  /* 0x0000000f0000c305 */ /* 0x000030000020f100 */
[----:B------:R0:W0:Y:S08]  /*03b0*/  @!P4 F2I.TRUNC.NTZ R8, R16 ;  /* 0x000000100008c305 */ /* 0x000030000020f100 */
[----:B------:R0:W0:Y:S08]  /*03c0*/  @!P3 F2I.TRUNC.NTZ R0, R16 ;  /* 0x000000100000b305 */ /* 0x000030000020f100 */
[----:B------:R0:W0:Y:S08]  /*03d0*/  @!P3 F2I.TRUNC.NTZ R8, R17 ;  /* 0x000000110008b305 */ /* 0x000030000020f100 */
[----:B------:R0:W0:Y:S08]  /*03e0*/  @!P2 F2I.TRUNC.NTZ R0, R17 ;  /* 0x000000110000a305 */ /* 0x000030000020f100 */
[----:B------:R0:W0:Y:S08]  /*03f0*/  @!P2 F2I.TRUNC.NTZ R8, R18 ;  /* 0x000000120008a305 */ /* 0x000030000020f100 */
[----:B------:R0:W0:Y:S01]  /*0400*/  @!P1 F2I.TRUNC.NTZ R0, R18 ;  /* 0x0000001200009305 */ /* 0x000022000020f100 */
[----:B------:R-:W-:-:S02]  /*0410*/  @!P6 IMAD.MOV.U32 R2, RZ, RZ, R18 ;  /* 0x000000ffff02e224 */ /* 0x000fc400078e0012 */
[----:B------:R-:W-:-:S05]  /*0420*/  VIADD R3, R3, 0x8 ;  /* 0x0000000803037836 */ /* 0x000fca0000000000 */
[----:B---3--:R3:W0:Y:S01]  /*0430*/  @!P1 F2I.TRUNC.NTZ R8, R12 ;  /* 0x0000000c00089305 */ /* 0x008622000020f100 */
[----:B------:R-:W-:-:S07]  /*0440*/  ISETP.NE.AND P1, PT, R11, RZ, PT ;  /* 0x000000ff0b00720c */ /* 0x000fce0003f25270 */
[----:B----4-:R3:W4:Y:S08]  /*0450*/  @!P6 F2I.TRUNC.NTZ R0, R20 ;  /* 0x000000140000e305 */ /* 0x010730000020f100 */
[----:B--2---:R3:W2:Y:S01]  /*0460*/  @!P6 F2I.TRUNC.NTZ R8, R19 ;  /* 0x000000130008e305 */ /* 0x0046a2000020f100 */
[----:B01----:R-:W-:Y:S05]  /*0470*/  @P1 BRA `(.L_x_4) ;  /* 0xfffffffc00401947 */ /* 0x003fea000383ffff */
.L_x_3:
[----:B------:R-:W-:Y:S05]  /*0480*/  BSYNC.RECONVERGENT B1 ;  /* 0x0000000000017941 */ /* 0x000fea0003800200 */
.L_x_2:
[----:B------:R-:W-:Y:S04]  /*0490*/  BSSY.RECONVERGENT B1, `(.L_x_5) ;  /* 0x0000043000017945 */ /* 0x000fe80003800200 */
[----:B------:R-:W-:Y:S05]  /*04a0*/  @!P0 BRA `(.L_x_6) ;  /* 0x0000000400048947 */ /* 0x000fea0003800000 */
[----:B------:R-:W-:Y:S01]  /*04b0*/  ISETP.GE.U32.AND P0, PT, R10, 0x4, PT ;  /* 0x000000040a00780c */ /* 0x000fe20003f06070 */
[----:B------:R-:W-:Y:S01]  /*04c0*/  BSSY.RECONVERGENT B2, `(.L_x_7) ;  /* 0x000001e000027945 */ /* 0x000fe20003800200 */
[----:B------:R-:W-:-:S04]  /*04d0*/  LOP3.LUT R14, R9, 0x3, RZ, 0xc0, !PT ;  /* 0x00000003090e7812 */ /* 0x000fc800078ec0ff */
[----:B------:R-:W-:-:S07]  /*04e0*/  ISETP.NE.AND P4, PT, R14, RZ, PT ;  /* 0x000000ff0e00720c */ /* 0x000fce0003f85270 */
[----:B------:R-:W-:Y:S06]  /*04f0*/  @!P0 BRA `(.L_x_8) ;  /* 0x0000000000688947 */ /* 0x000fec0003800000 */
[----:B------:R-:W0:Y:S02]  /*0500*/  LDC.64 R4, c[0x0][0x390] ;  /* 0x0000e400ff047b82 */ /* 0x000e240000000a00 */
[----:B0-----:R-:W-:-:S05]  /*0510*/  IMAD.WIDE R4, R3, 0x4, R4 ;  /* 0x0000000403047825 */ /* 0x001fca00078e0204 */
[----:B------:R-:W2:Y:S04]  /*0520*/  LDG.E R11, desc[UR4][R4.64] ;  /* 0x00000004040b7981 */ /* 0x000ea8000c1e1900 */
[----:B------:R-:W3:Y:S04]  /*0530*/  LDG.E R6, desc[UR4][R4.64+0x4] ;  /* 0x0000040404067981 */ /* 0x000ee8000c1e1900 */
[----:B------:R-:W4:Y:S04]  /*0540*/  LDG.E R7, desc[UR4][R4.64+0x8] ;  /* 0x0000080404077981 */ /* 0x000f28000c1e1900 */
[----:B------:R-:W4:Y:S01]  /*0550*/  LDG.E R10, desc[UR4][R4.64+0xc] ;  /* 0x00000c04040a7981 */ /* 0x000f22000c1e1900 */
[----:B--2--5:R-:W-:-:S13]  /*0560*/  FSETP.GEU.AND P0, PT, R11, R2, PT ;  /* 0x000000020b00720b */ /* 0x024fda0003f0e000 */
[----:B------:R-:W-:-:S05]  /*0570*/  @!P0 IMAD.MOV.U32 R2, RZ, RZ, R11 ;  /* 0x000000ffff028224 */ /* 0x000fca00078e000b */
[----:B---3--:R-:W-:-:S13]  /*0580*/  FSETP.GEU.AND P1, PT, R6, R2, PT ;  /* 0x000000020600720b */ /* 0x008fda0003f2e000 */
[----:B------:R-:W-:-:S05]  /*0590*/  @!P1 IMAD.MOV.U32 R2, RZ, RZ, R6 ;  /* 0x000000ffff029224 */ /* 0x000fca00078e0006 */
[----:B----4-:R-:W-:-:S13]  /*05a0*/  FSETP.GEU.AND P2, PT, R7, R2, PT ;  /* 0x000000020700720b */ /* 0x010fda0003f4e000 */
[----:B------:R-:W-:Y:S01]  /*05b0*/  @!P2 IMAD.MOV.U32 R2, RZ, RZ, R7 ;  /* 0x000000ffff02a224 */ /* 0x000fe200078e0007 */
[----:B------:R-:W2:Y:S04]  /*05c0*/  @!P2 LDG.E R11, desc[UR4][R4.64+0x10] ;  /* 0x00001004040ba981 */ /* 0x000ea8000c1e1900 */
[----:B------:R-:W-:-:S13]  /*05d0*/  FSETP.GEU.AND P3, PT, R10, R2, PT ;  /* 0x000000020a00720b */ /* 0x000fda0003f6e000 */
[----:B------:R-:W3:Y:S04]  /*05e0*/  @!P3 LDG.E R13, desc[UR4][R4.64+0x10] ;  /* 0x00001004040db981 */ /* 0x000ee8000c1e1900 */
[----:B------:R-:W4:Y:S01]  /*05f0*/  @!P3 LDG.E R12, desc[UR4][R4.64+0x14] ;  /* 0x00001404040cb981 */ /* 0x000f22000c1e1900 */
[----:B------:R0:W1:Y:S01]  /*0600*/  @!P0 F2I.TRUNC.NTZ R0, R6 ;  /* 0x0000000600008305 */ /* 0x000062000020f100 */
[----:B------:R-:W-:Y:S02]  /*0610*/  @!P3 IMAD.MOV.U32 R2, RZ, RZ, R10 ;  /* 0x000000ffff02b224 */ /* 0x000fe400078e000a */
[----:B------:R-:W-:-:S05]  /*0620*/  VIADD R3, R3, 0x4 ;  /* 0x0000000403037836 */ /* 0x000fca0000000000 */
[----:B------:R0:W0:Y:S08]  /*0630*/  @!P0 F2I.TRUNC.NTZ R8, R7 ;  /* 0x0000000700088305 */ /* 0x000030000020f100 */
[----:B------:R0:W0:Y:S08]  /*0640*/  @!P1 F2I.TRUNC.NTZ R0, R7 ;  /* 0x0000000700009305 */ /* 0x000030000020f100 */
[----:B------:R0:W0:Y:S08]  /*0650*/  @!P1 F2I.TRUNC.NTZ R8, R10 ;  /* 0x0000000a00089305 */ /* 0x000030000020f100 */
[----:B------:R0:W0:Y:S08]  /*0660*/  @!P2 F2I.TRUNC.NTZ R0, R10 ;  /* 0x0000000a0000a305 */ /* 0x000030000020f100 */
[----:B--2---:R2:W0:Y:S08]  /*0670*/  @!P2 F2I.TRUNC.NTZ R8, R11 ;  /* 0x0000000b0008a305 */ /* 0x004430000020f100 */
[----:B---3--:R2:W3:Y:S08]  /*0680*/  @!P3 F2I.TRUNC.NTZ R0, R13 ;  /* 0x0000000d0000b305 */ /* 0x0084f0000020f100 */
[----:B01--4-:R2:W4:Y:S02]  /*0690*/  @!P3 F2I.TRUNC.NTZ R8, R12 ;  /* 0x0000000c0008b305 */ /* 0x013524000020f100 */
.L_x_8:
[----:B------:R-:W-:Y:S05]  /*06a0*/  BSYNC.RECONVERGENT B2 ;  /* 0x0000000000027941 */ /* 0x000fea0003800200 */
.L_x_7:
[----:B------:R-:W-:Y:S05]  /*06b0*/  @!P4 BRA `(.L_x_6) ;  /* 0x000000000080c947 */ /* 0x000fea0003800000 */
[----:B------:R-:W-:Y:S01]  /*06c0*/  ISETP.NE.AND P0, PT, R14, 0x1, PT ;  /* 0x000000010e00780c */ /* 0x000fe20003f05270 */
[----:B------:R-:W-:Y:S01]  /*06d0*/  BSSY.RECONVERGENT B2, `(.L_x_9) ;  /* 0x0000014000027945 */ /* 0x000fe20003800200 */
[----:B------:R-:W-:-:S04]  /*06e0*/  LOP3.LUT R9, R9, 0x1, RZ, 0xc0, !PT ;  /* 0x0000000109097812 */ /* 0x000fc800078ec0ff */
[----:B------:R-:W-:-:S07]  /*06f0*/  ISETP.NE.U32.AND P2, PT, R9, 0x1, PT ;  /* 0x000000010900780c */ /* 0x000fce0003f45070 */
[----:B------:R-:W-:Y:S06]  /*0700*/  @!P0 BRA `(.L_x_10) ;  /* 0x0000000000408947 */ /* 0x000fec0003800000 */
[----:B------:R-:W0:Y:S02]  /*0710*/  LDC.64 R4, c[0x0][0x390] ;  /* 0x0000e400ff047b82 */ /* 0x000e240000000a00 */
[----:B0-----:R-:W-:-:S05]  /*0720*/  IMAD.WIDE R4, R3, 0x4, R4 ;  /* 0x0000000403047825 */ /* 0x001fca00078e0204 */
[----:B------:R-:W2:Y:S04]  /*0730*/  LDG.E R7, desc[UR4][R4.64] ;  /* 0x0000000404077981 */ /* 0x000ea8000c1e1900 */
[----:B------:R-:W3:Y:S01]  /*0740*/  LDG.E R6, desc[UR4][R4.64+0x4] ;  /* 0x0000040404067981 */ /* 0x000ee2000c1e1900 */
[----:B--2--5:R-:W-:-:S13]  /*0750*/  FSETP.GEU.AND P0, PT, R7, R2, PT ;  /* 0x000000020700720b */ /* 0x024fda0003f0e000 */
[----:B------:R-:W-:Y:S02]  /*0760*/  @!P0 IMAD.MOV.U32 R2, RZ, RZ, R7 ;  /* 0x000000ffff028224 */ /* 0x000fe400078e0007 */
[----:B------:R-:W2:Y:S03]  /*0770*/  @!P0 LDG.E R7, desc[UR4][R4.64+0x8] ;  /* 0x0000080404078981 */ /* 0x000ea6000c1e1900 */
[----:B---3--:R-:W-:-:S13]  /*0780*/  FSETP.GEU.AND P1, PT, R6, R2, PT ;  /* 0x000000020600720b */ /* 0x008fda0003f2e000 */
[----:B------:R-:W3:Y:S04]  /*0790*/  @!P1 LDG.E R10, desc[UR4][R4.64+0x8] ;  /* 0x00000804040a9981 */ /* 0x000ee8000c1e1900 */
[----:B------:R-:W3:Y:S01]  /*07a0*/  @!P1 LDG.E R9, desc[UR4][R4.64+0xc] ;  /* 0x00000c0404099981 */ /* 0x000ee2000c1e1900 */
[----:B----4-:R0:W1:Y:S01]  /*07b0*/  @!P0 F2I.TRUNC.NTZ R0, R6 ;  /* 0x0000000600008305 */ /* 0x010062000020f100 */
[----:B------:R-:W-:Y:S02]  /*07c0*/  @!P1 IMAD.MOV.U32 R2, RZ, RZ, R6 ;  /* 0x000000ffff029224 */ /* 0x000fe400078e0006 */
[----:B------:R-:W-:-:S05]  /*07d0*/  VIADD R3, R3, 0x2 ;  /* 0x0000000203037836 */ /* 0x000fca0000000000 */
[----:B--2---:R0:W2:Y:S08]  /*07e0*/  @!P0 F2I.TRUNC.NTZ R8, R7 ;  /* 0x0000000700088305 */ /* 0x0040b0000020f100 */
[----:B---3--:R0:W3:Y:S08]  /*07f0*/  @!P1 F2I.TRUNC.NTZ R0, R10 ;  /* 0x0000000a00009305 */ /* 0x0080f0000020f100 */
[----:B-12---:R0:W4:Y:S02]  /*0800*/  @!P1 F2I.TRUNC.NTZ R8, R9 ;  /* 0x0000000900089305 */ /* 0x006124000020f100 */
.L_x_10:
[----:B------:R-:W-:Y:S05]  /*0810*/  BSYNC.RECONVERGENT B2 ;  /* 0x0000000000027941 */ /* 0x000fea0003800200 */
.L_x_9:
[----:B------:R-:W-:Y:S05]  /*0820*/  @P2 BRA `(.L_x_6) ;  /* 0x0000000000242947 */ /* 0x000fea0003800000 */
[----:B------:R-:W1:Y:S02]  /*0830*/  LDC.64 R4, c[0x0][0x390] ;  /* 0x0000e400ff047b82 */ /* 0x000e640000000a00 */
[----:B-1----:R-:W-:-:S05]  /*0840*/  IMAD.WIDE R4, R3, 0x4, R4 ;  /* 0x0000000403047825 */ /* 0x002fca00078e0204 */
[----:B------:R-:W2:Y:S02]  /*0850*/  LDG.E R3, desc[UR4][R4.64] ;  /* 0x0000000404037981 */ /* 0x000ea4000c1e1900 */
[----:B--2--5:R-:W-:-:S13]  /*0860*/  FSETP.GEU.AND P0, PT, R3, R2, PT ;  /* 0x000000020300720b */ /* 0x024fda0003f0e000 */
[----:B------:R-:W-:Y:S05]  /*0870*/  @P0 BRA `(.L_x_6) ;  /* 0x0000000000100947 */ /* 0x000fea0003800000 */
[----:B---34-:R-:W2:Y:S04]  /*0880*/  LDG.E R0, desc[UR4][R4.64+0x4] ;  /* 0x0000040404007981 */ /* 0x018ea8000c1e1900 */
[----:B------:R-:W3:Y:S01]  /*0890*/  LDG.E R8, desc[UR4][R4.64+0x8] ;  /* 0x0000080404087981 */ /* 0x000ee2000c1e1900 */
[----:B--2---:R-:W1:Y:S08]  /*08a0*/  F2I.TRUNC.NTZ R0, R0 ;  /* 0x0000000000007305 */ /* 0x004e70000020f100 */
[----:B---3--:R-:W2:Y:S02]  /*08b0*/  F2I.TRUNC.NTZ R8, R8 ;  /* 0x0000000800087305 */ /* 0x008ea4000020f100 */
.L_x_6:
[----:B------:R-:W-:Y:S05]  /*08c0*/  BSYNC.RECONVERGENT B1 ;  /* 0x0000000000017941 */ /* 0x000fea0003800200 */
.L_x_5:
[----:B0-2-4-:R-:W-:-:S07]  /*08d0*/  I2FP.F32.S32 R7, R8 ;  /* 0x0000000800077245 */ /* 0x015fce0000201400 */
.L_x_1:
[----:B------:R-:W-:Y:S05]  /*08e0*/  BSYNC.RECONVERGENT B0 ;  /* 0x0000000000007941 */ /* 0x000fea0003800200 */
.L_x_0:
[----:B------:R-:W0:Y:S01]  /*08f0*/  LDC R11, c[0x0][0x398] ;  /* 0x0000e600ff0b7b82 */ /* 0x000e220000000800 */
[----:B-1-3--:R-:W-:-:S07]  /*0900*/  I2FP.F32.S32 R9, R0 ;  /* 0x0000000000097245 */ /* 0x00afce0000201400 */
[----:B-----5:R-:W0:Y:S08]  /*0910*/  LDC.64 R2, c[0x0][0x380] ;  /* 0x0000e000ff027b82 */ /* 0x020e300000000a00 */
[----:B------:R-:W1:Y:S01]  /*0920*/  LDC.64 R4, c[0x0][0x388] ;  /* 0x0000e200ff047b82 */ /* 0x000e620000000a00 */
[----:B0-----:R-:W-:-:S05]  /*0930*/  IMAD.WIDE R2, R11, 0x4, R2 ;  /* 0x000000040b027825 */ /* 0x001fca00078e0202 */
[----:B------:R-:W-:Y:S01]  /*0940*/  STG.E desc[UR4][R2.64], R9 ;  /* 0x0000000902007986 */ /* 0x000fe2000c101904 */
[----:B-1----:R-:W-:-:S05]  /*0950*/  IMAD.WIDE R4, R11, 0x4, R4 ;  /* 0x000000040b047825 */ /* 0x002fca00078e0204 */
[----:B------:R-:W-:Y:S01]  /*0960*/  STG.E desc[UR4][R4.64], R7 ;  /* 0x0000000704007986 */ /* 0x000fe2000c101904 */
[----:B------:R-:W-:Y:S05]  /*0970*/  EXIT ;  /* 0x000000000000794d */ /* 0x000fea0003800000 */
.L_x_11:
[----:B------:R-:W-:-:S00]  /*0980*/  BRA `(.L_x_11) ;  /* 0xfffffffc00fc7947 */ /* 0x000fc0000383ffff */
[----:B------:R-:W-:-:S00]  /*0990*/  NOP ;  /* 0x0000000000007918 */ /* 0x000fc00000000000 */
        /* <DEDUP_REMOVED lines=14> */
.L_x_103:


//--------------------- .text._Z19calcular_carga_filaPfS_S_S_i --------------------------
	.section	.text._Z19calcular_carga_filaPfS_S_S_i,"ax",@progbits
	.align	128
        .global         _Z19calcular_carga_filaPfS_S_S_i
        .type           _Z19calcular_carga_filaPfS_S_S_i,@function
        .size           _Z19calcular_carga_filaPfS_S_S_i,(.L_x_104 - _Z19calcular_carga_filaPfS_S_S_i)
        .other          _Z19calcular_carga_filaPfS_S_S_i,@"STO_CUDA_ENTRY STV_DEFAULT"
_Z19calcular_carga_filaPfS_S_S_i:
.text._Z19calcular_carga_filaPfS_S_S_i:
[----:B------:R-:W-:Y:S01]  /*0000*/  LDC R1, c[0x0][0x37c] ;  /* 0x0000df00ff017b82 */ /* 0x000fe20000000800 */
[----:B------:R-:W0:Y:S07]  /*0010*/  S2R R0, SR_TID.X ;  /* 0x0000000000007919 */ /* 0x000e2e0000002100 */
[----:B------:R-:W0:Y:S08]  /*0020*/  S2UR UR4, SR_CTAID.X ;  /* 0x00000000000479c3 */ /* 0x000e300000002500 */
[----:B------:R-:W0:Y:S02]  /*0030*/  LDC R3, c[0x0][0x360] ;  /* 0x0000d800ff037b82 */ /* 0x000e240000000800 */
[----:B0-----:R-:W-:-:S05]  /*0040*/  IMAD R0, R3, UR4, R0 ;  /* 0x0000000403007c24 */ /* 0x001fca000f8e0200 */
[----:B------:R-:W-:-:S13]  /*0050*/  ISETP.GT.AND P0, PT, R0, 0x1fff, PT ;  /* 0x00001fff0000780c */ /* 0x000fda0003f04270 */
[----:B------:R-:W-:Y:S05]  /*0060*/  @P0 EXIT ;  /* 0x000000000000094d */ /* 0x000fea0003800000 */
[----:B------:R-:W0:Y:S01]  /*0070*/  LDC.64 R2, c[0x0][0x390] ;  /* 0x0000e400ff027b82 */ /* 0x000e220000000a00 */
[----:B------:R-:W1:Y:S01]  /*0080*/  LDCU.64 UR4, c[0x0][0x358] ;  /* 0x00006b00ff0477ac */ /* 0x000e620008000a00 */
[----:B------:R-:W-:-:S04]  /*0090*/  IMAD.SHL.U32 R7, R0, 0x2000, RZ ;  /* 0x0000200000077824 */ /* 0x000fc800078e00ff */
[----:B0-----:R-:W-:-:S06]  /*00a0*/  IMAD.WIDE R20, R7, 0x4, R2 ;  /* 0x0000000407147825 */ /* 0x001fcc00078e0202 */
[----:B-1----:R0:W5:Y:S01]  /*00b0*/  LDG.E R20, desc[UR4][R20.64] ;  /* 0x0000000414147981 */ /* 0x002162000c1e1900 */
[----:B------:R-:W-:Y:S01]  /*00c0*/  BSSY.RECONVERGENT B0, `(.L_x_12) ;  /* 0x0000047000007945 */ /* 0x000fe20003800200 */
[----:B------:R-:W-:-:S07]  /*00d0*/  VIADD R8, R7, 0x1ff0 ;  /* 0x00001ff007087836 */ /* 0x000fce0000000000 */
.L_x_13:
[----:B------:R-:W-:-:S05]  /*00e0*/  IMAD.WIDE R4, R7, 0x4, R2 ;  /* 0x0000000407047825 */ /* 0x000fca00078e0202 */
[----:B0-----:R-:W2:Y:S04]  /*00f0*/  LDG.E R21, desc[UR4][R4.64] ;  /* 0x0000000404157981 */ /* 0x001ea8000c1e1900 */
[----:B------:R-:W3:Y:S04]  /*0100*/  LDG.E R23, desc[UR4][R4.64+0x4] ;  /* 0x0000040404177981 */ /* 0x000ee8000c1e1900 */
[----:B------:R-:W4:Y:S04]  /*0110*/  LDG.E R25, desc[UR4][R4.64+0x8] ;  /* 0x0000080404197981 */ /* 0x000f28000c1e1900 */
        /* <DEDUP_REMOVED lines=12> */
[----:B------:R0:W4:Y:S02]  /*01e0*/  LDG.E R19, desc[UR4][R4.64+0x3c] ;  /* 0x00003c0404137981 */ /* 0x000124000c1e1900 */
[----:B0-----:R-:W-:Y:S01]  /*01f0*/  VIADD R4, R7, 0x10 ;  /* 0x0000001007047836 */ /* 0x001fe20000000000 */
[----:B--2--5:R-:W-:-:S04]  /*0200*/  FSETP.GEU.AND P3, PT, R21, R20, PT ;  /* 0x000000141500720b */ /* 0x024fc80003f6e000 */
[----:B------:R-:W-:Y:S02]  /*0210*/  FSEL R20, R21, R20, !P3 ;  /* 0x0000001415147208 */ /* 0x000fe40005800000 */
[----:B------:R-:W-:Y:S02]  /*0220*/  SEL R6, R7, R6, !P3 ;  /* 0x0000000607067207 */ /* 0x000fe40005800000 */
[----:B---3--:R-:W-:-:S04]  /*0230*/  FSETP.GEU.AND P4, PT, R23, R20, PT ;  /* 0x000000141700720b */ /* 0x008fc80003f8e000 */
[----:B------:R-:W-:-:S04]  /*0240*/  FSEL R20, R23, R20, !P4 ;  /* 0x0000001417147208 */ /* 0x000fc80006000000 */
[----:B----4-:R-:W-:-:S04]  /*0250*/  FSETP.GEU.AND P5, PT, R25, R20, PT ;  /* 0x000000141900720b */ /* 0x010fc80003fae000 */
[----:B------:R-:W-:Y:S01]  /*0260*/  FSEL R20, R25, R20, !P5 ;  /* 0x0000001419147208 */ /* 0x000fe20006800000 */
[----:B------:R-:W-:-:S03]  /*0270*/  @!P4 VIADD R6, R7, 0x1 ;  /* 0x000000010706c836 */ /* 0x000fc60000000000 */
[----:B------:R-:W-:-:S04]  /*0280*/  FSETP.GEU.AND P6, PT, R27, R20, PT ;  /* 0x000000141b00720b */ /* 0x000fc80003fce000 */
        /* <DEDUP_REMOVED lines=31> */
[C---:B------:R-:W-:Y:S01]  /*0480*/  @!P1 VIADD R6, R7.reuse, 0xc ;  /* 0x0000000c07069836 */ /* 0x040fe20000000000 */
[----:B------:R-:W-:Y:S02]  /*0490*/  ISETP.NE.AND P1, PT, R7, R8, PT ;  /* 0x000000080700720c */ /* 0x000fe40003f25270 */
[----:B------:R-:W-:-:S04]  /*04a0*/  FSETP.GEU.AND P3, PT, R9, R10, PT ;  /* 0x0000000a0900720b */ /* 0x000fc80003f6e000 */
[----:B------:R-:W-:Y:S01]  /*04b0*/  FSEL R10, R9, R10, !P3 ;  /* 0x0000000a090a7208 */ /* 0x000fe20005800000 */
[----:B------:R-:W-:-:S03]  /*04c0*/  @!P2 VIADD R6, R7, 0xd ;  /* 0x0000000d0706a836 */ /* 0x000fc60000000000 */
[----:B------:R-:W-:-:S04]  /*04d0*/  FSETP.GEU.AND P0, PT, R19, R10, PT ;  /* 0x0000000a1300720b */ /* 0x000fc80003f0e000 */
[----:B------:R-:W-:Y:S01]  /*04e0*/  FSEL R20, R19, R10, !P0 ;  /* 0x0000000a13147208 */ /* 0x000fe20004000000 */
[----:B------:R-:W-:-:S08]  /*04f0*/  @!P3 VIADD R6, R7, 0xe ;  /* 0x0000000e0706b836 */ /* 0x000fd00000000000 */
[----:B------:R-:W-:Y:S02]  /*0500*/  @!P0 VIADD R6, R7, 0xf ;  /* 0x0000000f07068836 */ /* 0x000fe40000000000 */
[----:B------:R-:W-:Y:S01]  /*0510*/  IMAD.MOV.U32 R7, RZ, RZ, R4 ;  /* 0x000000ffff077224 */ /* 0x000fe200078e0004 */
[----:B------:R-:W-:Y:S06]  /*0520*/  @P1 BRA `(.L_x_13) ;  /* 0xfffffff800ec1947 */ /* 0x000fec000383ffff */
[----:B------:R-:W-:Y:S05]  /*0530*/  BSYNC.RECONVERGENT B0 ;  /* 0x0000000000007941 */ /* 0x000fea0003800200 */
.L_x_12:
[----:B------:R-:W0:Y:S01]  /*0540*/  LDC.64 R2, c[0x0][0x398] ;  /* 0x0000e600ff027b82 */ /* 0x000e220000000a00 */
[----:B------:R-:W-:Y:S01]  /*0550*/  IMAD R5, R0, 0x3, RZ ;  /* 0x0000000300057824 */ /* 0x000fe200078e02ff */
[----:B------:R-:W-:-:S03]  /*0560*/  I2FP.F32.S32 R7, R6 ;  /* 0x0000000600077245 */ /* 0x000fc60000201400 */
[----:B0-----:R-:W-:Y:S01]  /*0570*/  IMAD.WIDE R2, R5, 0x4, R2 ;  /* 0x0000000405027825 */ /* 0x001fe200078e0202 */
[----:B------:R-:W-:-:S04]  /*0580*/  I2FP.F32.S32 R5, R0 ;  /* 0x0000000000057245 */ /* 0x000fc80000201400 */
[----:B------:R-:W-:Y:S04]  /*0590*/  STG.E desc[UR4][R2.64], R20 ;  /* 0x0000001402007986 */ /* 0x000fe8000c101904 */
[----:B------:R-:W-:Y:S04]  /*05a0*/  STG.E desc[UR4][R2.64+0x4], R5 ;  /* 0x0000040502007986 */ /* 0x000fe8000c101904 */
[----:B------:R-:W-:Y:S01]  /*05b0*/  STG.E desc[UR4][R2.64+0x8], R7 ;  /* 0x0000080702007986 */ /* 0x000fe2000c101904 */
[----:B------:R-:W-:Y:S05]  /*05c0*/  EXIT ;  /* 0x000000000000794d */ /* 0x000fea0003800000 */
.L_x_14:
        /* <DEDUP_REMOVED lines=11> */
.L_x_104:


//--------------------- .text._Z14calcular_cargaPfS_S_i --------------------------
	.section	.text._Z14calcular_cargaPfS_S_i,"ax",@progbits
	.align	128
        .global         _Z14calcular_cargaPfS_S_i
        .type           _Z14calcular_cargaPfS_S_i,@function
        .size           _Z14calcular_cargaPfS_S_i,(.L_x_102 - _Z14calcular_cargaPfS_S_i)
        .other          _Z14calcular_cargaPfS_S_i,@"STO_CUDA_ENTRY STV_DEFAULT"
_Z14calcular_cargaPfS_S_i:
.text._Z14calcular_cargaPfS_S_i:
[----:B------:R-:W-:Y:S01]  /*0000*/  LDC R1, c[0x0][0x37c] ;  /* 0x0000df00ff017b82 */ /* 0x000fe20000000800 */
[----:B------:R-:W0:Y:S07]  /*0010*/  S2R R2, SR_TID.X ;  /* 0x0000000000027919 */ /* 0x000e2e0000002100 */
[----:B------:R-:W0:Y:S08]  /*0020*/  S2UR UR4, SR_CTAID.X ;  /* 0x00000000000479c3 */ /* 0x000e300000002500 */
[----:B------:R-:W0:Y:S02]  /*0030*/  LDC R3, c[0x0][0x360] ;  /* 0x0000d800ff037b82 */ /* 0x000e240000000800 */
[----:B0-----:R-:W-:-:S05]  /*0040*/  IMAD R2, R3, UR4, R2 ;  /* 0x0000000403027c24 */ /* 0x001fca000f8e0202 */
[----:B------:R-:W-:-:S13]  /*0050*/  ISETP.GT.AND P0, PT, R2, 0x3ffffff, PT ;  /* 0x03ffffff0200780c */ /* 0x000fda0003f04270 */
[----:B------:R-:W-:Y:S05]  /*0060*/  @P0 EXIT ;  /* 0x000000000000094d */ /* 0x000fea0003800000 */
[----:B------:R-:W0:Y:S01]  /*0070*/  LDCU UR4, c[0x0][0x398] ;  /* 0x00007300ff0477ac */ /* 0x000e220008000800 */
[----:B------:R-:W-:Y:S01]  /*0080*/  HFMA2 R3, -RZ, RZ, 0, 0 ;  /* 0x00000000ff037431 */ /* 0x000fe200000001ff */
[----:B------:R-:W1:Y:S01]  /*0090*/  LDCU.64 UR14, c[0x0][0x358] ;  /* 0x00006b00ff0e77ac */ /* 0x000e620008000a00 */
[----:B0-----:R-:W-:-:S09]  /*00a0*/  UISETP.GE.AND UP0, UPT, UR4, 0x1, UPT ;  /* 0x000000010400788c */ /* 0x001fd2000bf06270 */
[----:B-1----:R-:W-:Y:S05]  /*00b0*/  BRA.U !UP0, `(.L_x_15) ;  /* 0x00000029088c7547 */ /* 0x002fea000b800000 */
[----:B------:R-:W-:Y:S01]  /*00c0*/  SHF.R.S32.HI R3, RZ, 0x1f, R2 ;  /* 0x0000001fff037819 */ /* 0x000fe20000011402 */
[----:B------:R-:W-:Y:S01]  /*00d0*/  UISETP.GE.U32.AND UP0, UPT, UR4, 0x8, UPT ;  /* 0x000000080400788c */ /* 0x000fe2000bf06070 */
[----:B------:R-:W-:Y:S01]  /*00e0*/  IMAD.MOV.U32 R4, RZ, RZ, RZ ;  /* 0x000000ffff047224 */ /* 0x000fe200078e00ff */
[----:B------:R-:W-:Y:S01]  /*00f0*/  ULOP3.LUT UR12, UR4, 0x7, URZ, 0xc0, !UPT ;  /* 0x00000007040c7892 */ /* 0x000fe2000f8ec0ff */
[----:B------:R-:W-:-:S04]  /*0100*/  LEA.HI R3, R3, R2, RZ, 0xd ;  /* 0x0000000203037211 */ /* 0x000fc800078f68ff */
[----:B------:R-:W-:Y:S02]  /*0110*/  LOP3.LUT R5, R3, 0xffffe000, RZ, 0xc0, !PT ;  /* 0xffffe00003057812 */ /* 0x000fe400078ec0ff */
[----:B------:R-:W-:Y:S02]  /*0120*/  SHF.R.S32.HI R0, RZ, 0xd, R3 ;  /* 0x0000000dff007819 */ /* 0x000fe40000011403 */
[----:B------:R-:W-:Y:S01]  /*0130*/  MOV R3, RZ ;  /* 0x000000ff00037202 */ /* 0x000fe20000000f00 */
[----:B------:R-:W-:Y:S01]  /*0140*/  IMAD.IADD R6, R2, 0x1, -R5 ;  /* 0x0000000102067824 */ /* 0x000fe200078e0a05 */
[----:B------:R-:W-:-:S04]  /*0150*/  I2FP.F32.S32 R5, R0 ;  /* 0x0000000000057245 */ /* 0x000fc80000201400 */
[----:B------:R-:W-:Y:S01]  /*0160*/  I2FP.F32.S32 R6, R6 ;  /* 0x0000000600067245 */ /* 0x000fe20000201400 */
[----:B------:R-:W-:Y:S06]  /*0170*/  BRA.U !UP0, `(.L_x_16) ;  /* 0x0000001508707547 */ /* 0x000fec000b800000 */
[----:B------:R-:W0:Y:S01]  /*0180*/  LDCU.128 UR8, c[0x0][0x380] ;  /* 0x00007000ff0877ac */ /* 0x000e220008000c00 */
[----:B------:R-:W-:Y:S01]  /*0190*/  MOV R3, RZ ;  /* 0x000000ff00037202 */ /* 0x000fe20000000f00 */
[----:B------:R-:W-:-:S06]  /*01a0*/  ULOP3.LUT UR4, UR4, 0x7ffffff8, URZ, 0xc0, !UPT ;  /* 0x7ffffff804047892 */ /* 0x000fcc000f8ec0ff */
[----:B------:R-:W-:Y:S01]  /*01b0*/  IMAD.U32 R4, RZ, RZ, UR4 ;  /* 0x00000004ff047e24 */ /* 0x000fe2000f8e00ff */
[----:B0-----:R-:W-:Y:S02]  /*01c0*/  UIADD3 UR7, UP0, UPT, UR8, 0x10, URZ ;  /* 0x0000001008077890 */ /* 0x001fe4000ff1e0ff */
[----:B------:R-:W-:Y:S02]  /*01d0*/  UIADD3 UR5, UP1, UPT, UR10, 0x10, URZ ;  /* 0x000000100a057890 */ /* 0x000fe4000ff3e0ff */
[----:B------:R-:W-:Y:S02]  /*01e0*/  UIADD3.X UR8, UPT, UPT, URZ, UR9, URZ, UP0, !UPT ;  /* 0x00000009ff087290 */ /* 0x000fe400087fe4ff */
[----:B------:R-:W-:Y:S01]  /*01f0*/  UIADD3.X UR6, UPT, UPT, URZ, UR11, URZ, UP1, !UPT ;  /* 0x0000000bff067290 */ /* 0x000fe20008ffe4ff */
[----:B------:R-:W-:Y:S01]  /*0200*/  MOV R12, UR7 ;  /* 0x00000007000c7c02 */ /* 0x000fe20008000f00 */
[----:B------:R-:W-:Y:S01]  /*0210*/  IMAD.U32 R8, RZ, RZ, UR5 ;  /* 0x00000005ff087e24 */ /* 0x000fe2000f8e00ff */
[----:B------:R-:W-:Y:S01]  /*0220*/  UIADD3 UR9, UPT, UPT, -UR4, URZ, URZ ;  /* 0x000000ff04097290 */ /* 0x000fe2000fffe1ff */
[----:B------:R-:W-:-:S02]  /*0230*/  MOV R13, UR8 ;  /* 0x00000008000d7c02 */ /* 0x000fc40008000f00 */
[----:B------:R-:W-:-:S09]  /*0240*/  IMAD.U32 R9, RZ, RZ, UR6 ;  /* 0x00000006ff097e24 */ /* 0x000fd2000f8e00ff */
.L_x_57:
[----:B------:R-:W2:Y:S04]  /*0250*/  LDG.E R7, desc[UR14][R8.64+-0x10] ;  /* 0xfffff00e08077981 */ /* 0x000ea8000c1e1900 */
[----:B------:R-:W3:Y:S01]  /*0260*/  LDG.E R0, desc[UR14][R12.64+-0x10] ;  /* 0xfffff00e0c007981 */ /* 0x000ee2000c1e1900 */
[----:B------:R-:W-:Y:S01]  /*0270*/  BSSY.RECONVERGENT B0, `(.L_x_17) ;  /* 0x0000011000007945 */ /* 0x000fe20003800200 */
[----:B--2---:R-:W-:Y:S01]  /*0280*/  FADD R7, R6, -R7 ;  /* 0x8000000706077221 */ /* 0x004fe20000000000 */
[----:B---3--:R-:W-:-:S03]  /*0290*/  FADD R0, R5, -R0 ;  /* 0x8000000005007221 */ /* 0x008fc60000000000 */
[----:B------:R-:W-:-:S04]  /*02a0*/  FMUL R7, R7, R7 ;  /* 0x0000000707077220 */ /* 0x000fc80000400000 */
[----:B------:R-:W-:-:S04]  /*02b0*/  FFMA R10, R0, R0, R7 ;  /* 0x00000000000a7223 */ /* 0x000fc80000000007 */
[----:B01----:R0:W1:Y:S01]  /*02c0*/  MUFU.RSQ R7, R10 ;  /* 0x0000000a00077308 */ /* 0x0030620000001400 */
[----:B------:R-:W-:-:S04]  /*02d0*/  IADD3 R0, PT, PT, R10, -0xd000000, RZ ;  /* 0xf30000000a007810 */ /* 0x000fc80007ffe0ff */
[----:B------:R-:W-:-:S13]  /*02e0*/  ISETP.GT.U32.AND P0, PT, R0, 0x727fffff, PT ;  /* 0x727fffff0000780c */ /* 0x000fda0003f04070 */
[----:B01----:R-:W-:Y:S05]  /*02f0*/  @!P0 BRA `(.L_x_18) ;  /* 0x0000000000108947 */ /* 0x003fea0003800000 */
[----:B------:R-:W-:Y:S01]  /*0300*/  IMAD.MOV.U32 R0, RZ, RZ, R10 ;  /* 0x000000ffff007224 */ /* 0x000fe200078e000a */
[----:B------:R-:W-:-:S07]  /*0310*/  MOV R10, 0x330 ;  /* 0x00000330000a7802 */ /* 0x000fce0000000f00 */
[----:B------:R-:W-:Y:S05]  /*0320*/  CALL.REL.NOINC `($__internal_1_$__cuda_sm20_sqrt_rn_f32_slowpath) ;  /* 0x00000028009c7944 */ /* 0x000fea0003c00000 */
[----:B------:R-:W-:Y:S05]  /*0330*/  BRA `(.L_x_19) ;  /* 0x0000000000107947 */ /* 0x000fea0003800000 */
.L_x_18:
[----:B------:R-:W-:Y:S01]  /*0340*/  FMUL.FTZ R11, R10, R7 ;  /* 0x000000070a0b7220 */ /* 0x000fe20000410000 */
[----:B------:R-:W-:-:S03]  /*0350*/  FMUL.FTZ R7, R7, 0.5 ;  /* 0x3f00000007077820 */ /* 0x000fc60000410000 */
[----:B------:R-:W-:-:S04]  /*0360*/  FFMA R0, -R11, R11, R10 ;  /* 0x0000000b0b007223 */ /* 0x000fc8000000010a */
[----:B------:R-:W-:-:S07]  /*0370*/  FFMA R11, R0, R7, R11 ;  /* 0x00000007000b7223 */ /* 0x000fce000000000b */
.L_x_19:
[----:B------:R-:W-:Y:S05]  /*0380*/  BSYNC.RECONVERGENT B0 ;  /* 0x0000000000007941 */ /* 0x000fea0003800200 */
.L_x_17:
[C---:B------:R-:W-:Y:S01]  /*0390*/  FSETP.NEU.AND P0, PT, R11.reuse, RZ, PT ;  /* 0x000000ff0b00720b */ /* 0x040fe20003f0d000 */
[----:B------:R-:W-:Y:S03]  /*03a0*/  BSSY.RECONVERGENT B1, `(.L_x_20) ;  /* 0x0000010000017945 */ /* 0x000fe60003800200 */
[----:B------:R-:W-:-:S06]  /*03b0*/  FSEL R14, R11, 9.9999998245167004418e-14, P0 ;  /* 0x29e12e130b0e7808 */ /* 0x000fcc0000000000 */
[----:B------:R-:W0:Y:S08]  /*03c0*/  F2F.F64.F32 R14, R14 ;  /* 0x0000000e000e7310 */ /* 0x000e300000201800 */
[----:B0-----:R-:W0:Y:S01]  /*03d0*/  MUFU.RCP64H R11, R15 ;  /* 0x0000000f000b7308 */ /* 0x001e220000001800 */
[----:B------:R-:W-:-:S04]  /*03e0*/  IADD3 R10, PT, PT, R15, 0x300402, RZ ;  /* 0x003004020f0a7810 */ /* 0x000fc80007ffe0ff */
[----:B------:R-:W-:Y:S02]  /*03f0*/  FSETP.GEU.AND P0, PT, |R10|, 5.8789094863358348022e-39, PT ;  /* 0x004004020a00780b */ /* 0x000fe40003f0e200 */
[----:B0-----:R-:W-:-:S08]  /*0400*/  DFMA R16, -R14, R10, 1 ;  /* 0x3ff000000e10742b */ /* 0x001fd0000000010a */
[----:B------:R-:W-:-:S08]  /*0410*/  DFMA R16, R16, R16, R16 ;  /* 0x000000101010722b */ /* 0x000fd00000000010 */
[----:B------:R-:W-:-:S08]  /*0420*/  DFMA R16, R10, R16, R10 ;  /* 0x000000100a10722b */ /* 0x000fd0000000000a */
[----:B------:R-:W-:-:S08]  /*0430*/  DFMA R18, -R14, R16, 1 ;  /* 0x3ff000000e12742b */ /* 0x000fd00000000110 */
[----:B------:R-:W-:Y:S01]  /*0440*/  DFMA R16, R16, R18, R16 ;  /* 0x000000121010722b */ /* 0x000fe20000000010 */
[----:B------:R-:W-:Y:S10]  /*0450*/  @P0 BRA `(.L_x_21) ;  /* 0x0000000000100947 */ /* 0x000ff40003800000 */
[----:B------:R-:W-:Y:S02]  /*0460*/  LOP3.LUT R10, R15, 0x7fffffff, RZ, 0xc0, !PT ;  /* 0x7fffffff0f0a7812 */ /* 0x000fe400078ec0ff */
[----:B------:R-:W-:-:S03]  /*0470*/  MOV R0, 0x4a0 ;  /* 0x000004a000007802 */ /* 0x000fc60000000f00 */
[----:B------:R-:W-:-:S07]  /*0480*/  VIADD R10, R10, 0xfff00000 ;  /* 0xfff000000a0a7836 */ /* 0x000fce0000000000 */
[----:B------:R-:W-:Y:S05]  /*0490*/  CALL.REL.NOINC `($__internal_0_$__cuda_sm20_dblrcp_rn_slowpath_v3) ;  /* 0x0000002400a47944 */ /* 0x000fea0003c00000 */
.L_x_21:
[----:B------:R-:W-:Y:S05]  /*04a0*/  BSYNC.RECONVERGENT B1 ;  /* 0x0000000000017941 */ /* 0x000fea0003800200 */
.L_x_20:
[----:B------:R-:W2:Y:S04]  /*04b0*/  LDG.E R7, desc[UR14][R8.64+-0xc] ;  /* 0xfffff40e08077981 */ /* 0x000ea8000c1e1900 */
[----:B------:R-:W3:Y:S01]  /*04c0*/  LDG.E R0, desc[UR14][R12.64+-0xc] ;  /* 0xfffff40e0c007981 */ /* 0x000ee2000c1e1900 */
[----:B------:R-:W0:Y:S01]  /*04d0*/  F2F.F64.F32 R10, R3 ;  /* 0x00000003000a7310 */ /* 0x000e220000201800 */
[----:B------:R-:W-:Y:S01]  /*04e0*/  BSSY.RECONVERGENT B0, `(.L_x_22) ;  /* 0x0000013000007945 */ /* 0x000fe20003800200 */
[----:B0-----:R-:W-:-:S06]  /*04f0*/  DADD R10, R10, R16 ;  /* 0x000000000a0a7229 */ /* 0x001fcc0000000010 */
[----:B------:R0:W1:Y:S01]  /*0500*/  F2F.F32.F64 R18, R10 ;  /* 0x0000000a00127310 */ /* 0x0000620000301000 */
[----:B--2---:R-:W-:Y:S01]  /*0510*/  FADD R7, R6, -R7 ;  /* 0x8000000706077221 */ /* 0x004fe20000000000 */
[----:B---3--:R-:W-:-:S03]  /*0520*/  FADD R0, R5, -R0 ;  /* 0x8000000005007221 */ /* 0x008fc60000000000 */
[----:B------:R-:W-:-:S04]  /*0530*/  FMUL R7, R7, R7 ;  /* 0x0000000707077220 */ /* 0x000fc80000400000 */
[----:B------:R-:W-:-:S04]  /*0540*/  FFMA R14, R0, R0, R7 ;  /* 0x00000000000e7223 */ /* 0x000fc80000000007 */
[----:B------:R0:W2:Y:S01]  /*0550*/  MUFU.RSQ R7, R14 ;  /* 0x0000000e00077308 */ /* 0x0000a20000001400 */
[----:B------:R-:W-:-:S04]  /*0560*/  IADD3 R0, PT, PT, R14, -0xd000000, RZ ;  /* 0xf30000000e007810 */ /* 0x000fc80007ffe0ff */
[----:B------:R-:W-:-:S13]  /*0570*/  ISETP.GT.U32.AND P0, PT, R0, 0x727fffff, PT ;  /* 0x727fffff0000780c */ /* 0x000fda0003f04070 */
[----:B012---:R-:W-:Y:S05]  /*0580*/  @!P0 BRA `(.L_x_23) ;  /* 0x0000000000108947 */ /* 0x007fea0003800000 */
[----:B------:R-:W-:Y:S01]  /*0590*/  IMAD.MOV.U32 R0, RZ, RZ, R14 ;  /* 0x000000ffff007224 */ /* 0x000fe200078e000e */
[----:B------:R-:W-:-:S07]  /*05a0*/  MOV R10, 0x5c0 ;  /* 0x000005c0000a7802 */ /* 0x000fce0000000f00 */
[----:B------:R-:W-:Y:S05]  /*05b0*/  CALL.REL.NOINC `($__internal_1_$__cuda_sm20_sqrt_rn_f32_slowpath) ;  /* 0x0000002400f87944 */ /* 0x000fea0003c00000 */
[----:B------:R-:W-:Y:S05]  /*05c0*/  BRA `(.L_x_24) ;  /* 0x0000000000107947 */ /* 0x000fea0003800000 */
.L_x_23:
[----:B------:R-:W-:Y:S01]  /*05d0*/  FMUL.FTZ R11, R14, R7 ;  /* 0x000000070e0b7220 */ /* 0x000fe20000410000 */
[----:B------:R-:W-:-:S03]  /*05e0*/  FMUL.FTZ R3, R7, 0.5 ;  /* 0x3f00000007037820 */ /* 0x000fc60000410000 */
[----:B------:R-:W-:-:S04]  /*05f0*/  FFMA R0, -R11, R11, R14 ;  /* 0x0000000b0b007223 */ /* 0x000fc8000000010e */
[----:B------:R-:W-:-:S07]  /*0600*/  FFMA R11, R0, R3, R11 ;  /* 0x00000003000b7223 */ /* 0x000fce000000000b */
.L_x_24:
[----:B------:R-:W-:Y:S05]  /*0610*/  BSYNC.RECONVERGENT B0 ;  /* 0x0000000000007941 */ /* 0x000fea0003800200 */
.L_x_22:
        /* <DEDUP_REMOVED lines=17> */
.L_x_26:
[----:B------:R-:W-:Y:S05]  /*0730*/  BSYNC.RECONVERGENT B1 ;  /* 0x0000000000017941 */ /* 0x000fea0003800200 */
.L_x_25:
[----:B------:R-:W2:Y:S04]  /*0740*/  LDG.E R3, desc[UR14][R8.64+-0x8] ;  /* 0xfffff80e08037981 */ /* 0x000ea8000c1e1900 */
[----:B------:R-:W3:Y:S01]  /*0750*/  LDG.E R0, desc[UR14][R12.64+-0x8] ;  /* 0xfffff80e0c007981 */ /* 0x000ee2000c1e1900 */
[----:B------:R-:W0:Y:S01]  /*0760*/  F2F.F64.F32 R18, R18 ;  /* 0x0000001200127310 */ /* 0x000e220000201800 */
[----:B------:R-:W-:Y:S01]  /*0770*/  BSSY.RECONVERGENT B0, `(.L_x_27) ;  /* 0x0000013000007945 */ /* 0x000fe20003800200 */
[----:B0-----:R-:W-:Y:S01]  /*0780*/  DADD R16, R18, R16 ;  /* 0x0000000012107229 */ /* 0x001fe20000000010 */
[----:B--2---:R-:W-:Y:S01]  /*0790*/  FADD R3, R6, -R3 ;  /* 0x8000000306037221 */ /* 0x004fe20000000000 */
[----:B---3--:R-:W-:-:S03]  /*07a0*/  FADD R0, R5, -R0 ;  /* 0x8000000005007221 */ /* 0x008fc60000000000 */
[----:B------:R-:W-:-:S04]  /*07b0*/  FMUL R3, R3, R3 ;  /* 0x0000000303037220 */ /* 0x000fc80000400000 */
[----:B------:R-:W-:Y:S02]  /*07c0*/  FFMA R10, R0, R0, R3 ;  /* 0x00000000000a7223 */ /* 0x000fe40000000003 */
[----:B------:R0:W1:Y:S03]  /*07d0*/  F2F.F32.F64 R3, R16 ;  /* 0x0000001000037310 */ /* 0x0000660000301000 */
[----:B------:R-:W-:-:S04]  /*07e0*/  IADD3 R0, PT, PT, R10, -0xd000000, RZ ;  /* 0xf30000000a007810 */ /* 0x000fc80007ffe0ff */
[----:B------:R-:W-:Y:S01]  /*07f0*/  ISETP.GT.U32.AND P0, PT, R0, 0x727fffff, PT ;  /* 0x727fffff0000780c */ /* 0x000fe20003f04070 */
[----:B------:R0:W2:-:S12]  /*0800*/  MUFU.RSQ R7, R10 ;  /* 0x0000000a00077308 */ /* 0x0000980000001400 */
[----:B01----:R-:W-:Y:S05]  /*0810*/  @!P0 BRA `(.L_x_28) ;  /* 0x0000000000108947 */ /* 0x003fea0003800000 */
[----:B------:R-:W-:Y:S01]  /*0820*/  IMAD.MOV.U32 R0, RZ, RZ, R10 ;  /* 0x000000ffff007224 */ /* 0x000fe200078e000a */
[----:B------:R-:W-:-:S07]  /*0830*/  MOV R10, 0x850 ;  /* 0x00000850000a7802 */ /* 0x000fce0000000f00 */
[----:B--2---:R-:W-:Y:S05]  /*0840*/  CALL.REL.NOINC `($__internal_1_$__cuda_sm20_sqrt_rn_f32_slowpath) ;  /* 0x0000002400547944 */ /* 0x004fea0003c00000 */
[----:B------:R-:W-:Y:S05]  /*0850*/  BRA `(.L_x_29) ;  /* 0x0000000000107947 */ /* 0x000fea0003800000 */
.L_x_28:
[----:B--2---:R-:W-:Y:S01]  /*0860*/  FMUL.FTZ R11, R10, R7 ;  /* 0x000000070a0b7220 */ /* 0x004fe20000410000 */
[----:B------:R-:W-:-:S03]  /*0870*/  FMUL.FTZ R7, R7, 0.5 ;  /* 0x3f00000007077820 */ /* 0x000fc60000410000 */
[----:B------:R-:W-:-:S04]  /*0880*/  FFMA R0, -R11, R11, R10 ;  /* 0x0000000b0b007223 */ /* 0x000fc8000000010a */
[----:B------:R-:W-:-:S07]  /*0890*/  FFMA R11, R0, R7, R11 ;  /* 0x00000007000b7223 */ /* 0x000fce000000000b */
.L_x_29:
[----:B------:R-:W-:Y:S05]  /*08a0*/  BSYNC.RECONVERGENT B0 ;  /* 0x0000000000007941 */ /* 0x000fea0003800200 */
.L_x_27:
        /* <DEDUP_REMOVED lines=17> */
.L_x_31:
[----:B------:R-:W-:Y:S05]  /*09c0*/  BSYNC.RECONVERGENT B1 ;  /* 0x0000000000017941 */ /* 0x000fea0003800200 */
.L_x_30:
        /* <DEDUP_REMOVED lines=18> */
.L_x_33:
[----:B------:R-:W-:Y:S01]  /*0af0*/  FMUL.FTZ R11, R14, R7 ;  /* 0x000000070e0b7220 */ /* 0x000fe20000410000 */
[----:B------:R-:W-:-:S03]  /*0b00*/  FMUL.FTZ R3, R7, 0.5 ;  /* 0x3f00000007037820 */ /* 0x000fc60000410000 */
[----:B------:R-:W-:-:S04]  /*0b10*/  FFMA R0, -R11, R11, R14 ;  /* 0x0000000b0b007223 */ /* 0x000fc8000000010e */
[----:B------:R-:W-:-:S07]  /*0b20*/  FFMA R11, R0, R3, R11 ;  /* 0x00000003000b7223 */ /* 0x000fce000000000b */
.L_x_34:
[----:B------:R-:W-:Y:S05]  /*0b30*/  BSYNC.RECONVERGENT B0 ;  /* 0x0000000000007941 */ /* 0x000fea0003800200 */
.L_x_32:
        /* <DEDUP_REMOVED lines=17> */
.L_x_36:
[----:B------:R-:W-:Y:S05]  /*0c50*/  BSYNC.RECONVERGENT B1 ;  /* 0x0000000000017941 */ /* 0x000fea0003800200 */
.L_x_35:
        /* <DEDUP_REMOVED lines=18> */
.L_x_38:
[----:B--2---:R-:W-:Y:S01]  /*0d80*/  FMUL.FTZ R11, R10, R7 ;  /* 0x000000070a0b7220 */ /* 0x004fe20000410000 */
[----:B------:R-:W-:-:S03]  /*0d90*/  FMUL.FTZ R7, R7, 0.5 ;  /* 0x3f00000007077820 */ /* 0x000fc60000410000 */
[----:B------:R-:W-:-:S04]  /*0da0*/  FFMA R0, -R11, R11, R10 ;  /* 0x0000000b0b007223 */ /* 0x000fc8000000010a */
[----:B------:R-:W-:-:S07]  /*0db0*/  FFMA R11, R0, R7, R11 ;  /* 0x00000007000b7223 */ /* 0x000fce000000000b */
.L_x_39:
[----:B------:R-:W-:Y:S05]  /*0dc0*/  BSYNC.RECONVERGENT B0 ;  /* 0x0000000000007941 */ /* 0x000fea0003800200 */
.L_x_37:
        /* <DEDUP_REMOVED lines=17> */
.L_x_41:
[----:B------:R-:W-:Y:S05]  /*0ee0*/  BSYNC.RECONVERGENT B1 ;  /* 0x0000000000017941 */ /* 0x000fea0003800200 */
.L_x_40:
        /* <DEDUP_REMOVED lines=18> */
.L_x_43:
[----:B------:R-:W-:Y:S01]  /*1010*/  FMUL.FTZ R11, R14, R7 ;  /* 0x000000070e0b7220 */ /* 0x000fe20000410000 */
[----:B------:R-:W-:-:S03]  /*1020*/  FMUL.FTZ R3, R7, 0.5 ;  /* 0x3f00000007037820 */ /* 0x000fc60000410000 */
[----:B------:R-:W-:-:S04]  /*1030*/  FFMA R0, -R11, R11, R14 ;  /* 0x0000000b0b007223 */ /* 0x000fc8000000010e */
[----:B------:R-:W-:-:S07]  /*1040*/  FFMA R11, R0, R3, R11 ;  /* 0x00000003000b7223 */ /* 0x000fce000000000b */
.L_x_44:
[----:B------:R-:W-:Y:S05]  /*1050*/  BSYNC.RECONVERGENT B0 ;  /* 0x0000000000007941 */ /* 0x000fea0003800200 */
.L_x_42:
        /* <DEDUP_REMOVED lines=17> */
.L_x_46:
[----:B------:R-:W-:Y:S05]  /*1170*/  BSYNC.RECONVERGENT B1 ;  /* 0x0000000000017941 */ /* 0x000fea0003800200 */
.L_x_45:
        /* <DEDUP_REMOVED lines=18> */
.L_x_48:
[----:B--2---:R-:W-:Y:S01]  /*12a0*/  FMUL.FTZ R11, R10, R7 ;  /* 0x000000070a0b7220 */ /* 0x004fe20000410000 */
[----:B------:R-:W-:-:S03]  /*12b0*/  FMUL.FTZ R7, R7, 0.5 ;  /* 0x3f00000007077820 */ /* 0x000fc60000410000 */
[----:B------:R-:W-:-:S04]  /*12c0*/  FFMA R0, -R11, R11, R10 ;  /* 0x0000000b0b007223 */ /* 0x000fc8000000010a */
[----:B------:R-:W-:-:S07]  /*12d0*/  FFMA R11, R0, R7, R11 ;  /* 0x00000007000b7223 */ /* 0x000fce000000000b */
.L_x_49:
[----:B------:R-:W-:Y:S05]  /*12e0*/  BSYNC.RECONVERGENT B0 ;  /* 0x0000000000007941 */ /* 0x000fea0003800200 */
.L_x_47:
        /* <DEDUP_REMOVED lines=17> */
.L_x_51:
[----:B------:R-:W-:Y:S05]  /*1400*/  BSYNC.RECONVERGENT B1 ;  /* 0x0000000000017941 */ /* 0x000fea0003800200 */
.L_x_50:
        /* <DEDUP_REMOVED lines=18> */
.L_x_53:
[----:B------:R-:W-:Y:S01]  /*1530*/  FMUL.FTZ R11, R14, R7 ;  /* 0x000000070e0b7220 */ /* 0x000fe20000410000 */
[----:B------:R-:W-:-:S03]  /*1540*/  FMUL.FTZ R3, R7, 0.5 ;  /* 0x3f00000007037820 */ /* 0x000fc60000410000 */
[----:B------:R-:W-:-:S04]  /*1550*/  FFMA R0, -R11, R11, R14 ;  /* 0x0000000b0b007223 */ /* 0x000fc8000000010e */
[----:B------:R-:W-:-:S07]  /*1560*/  FFMA R11, R0, R3, R11 ;  /* 0x00000003000b7223 */ /* 0x000fce000000000b */
.L_x_54:
[----:B------:R-:W-:Y:S05]  /*1570*/  BSYNC.RECONVERGENT B0 ;  /* 0x0000000000007941 */ /* 0x000fea0003800200 */
.L_x_52:
        /* <DEDUP_REMOVED lines=17> */
.L_x_56:
[----:B------:R-:W-:Y:S05]  /*1690*/  BSYNC.RECONVERGENT B1 ;  /* 0x0000000000017941 */ /* 0x000fea0003800200 */
.L_x_55:
[----:B------:R-:W0:Y:S01]  /*16a0*/  F2F.F64.F32 R18, R18 ;  /* 0x0000001200127310 */ /* 0x000e220000201800 */
[----:B------:R-:W-:Y:S01]  /*16b0*/  UIADD3 UR9, UPT, UPT, UR9, 0x8, URZ ;  /* 0x0000000809097890 */ /* 0x000fe2000fffe0ff */
[----:B------:R-:W-:Y:S02]  /*16c0*/  IADD3 R8, P1, PT, R8, 0x20, RZ ;  /* 0x0000002008087810 */ /* 0x000fe40007f3e0ff */
[----:B------:R-:W-:Y:S01]  /*16d0*/  IADD3 R12, P0, PT, R12, 0x20, RZ ;  /* 0x000000200c0c7810 */ /* 0x000fe20007f1e0ff */
[----:B------:R-:W-:Y:S02]  /*16e0*/  UISETP.NE.AND UP0, UPT, UR9, URZ, UPT ;  /* 0x000000ff0900728c */ /* 0x000fe4000bf05270 */
[----:B------:R-:W-:Y:S01]  /*16f0*/  IMAD.X R9, RZ, RZ, R9, P1 ;  /* 0x000000ffff097224 */ /* 0x000fe200008e0609 */
[----:B------:R-:W-:Y:S01]  /*1700*/  IADD3.X R13, PT, PT, RZ, R13, RZ, P0, !PT ;  /* 0x0000000dff0d7210 */ /* 0x000fe200007fe4ff */
[----:B0-----:R-:W-:-:S06]  /*1710*/  DADD R16, R18, R16 ;  /* 0x0000000012107229 */ /* 0x001fcc0000000010 */
[----:B------:R0:W1:Y:S01]  /*1720*/  F2F.F32.F64 R3, R16 ;  /* 0x0000001000037310 */ /* 0x0000620000301000 */
[----:B------:R-:W-:Y:S05]  /*1730*/  BRA.U UP0, `(.L_x_57) ;  /* 0xffffffe900c47547 */ /* 0x000fea000b83ffff */
.L_x_16:
[----:B------:R-:W-:-:S09]  /*1740*/  UISETP.NE.AND UP0, UPT, UR12, URZ, UPT ;  /* 0x000000ff0c00728c */ /* 0x000fd2000bf05270 */
[----:B------:R-:W-:Y:S05]  /*1750*/  BRA.U !UP0, `(.L_x_15) ;  /* 0x0000001108e47547 */ /* 0x000fea000b800000 */
[----:B------:R-:W2:Y:S01]  /*1760*/  LDCU UR4, c[0x0][0x398] ;  /* 0x00007300ff0477ac */ /* 0x000ea20008000800 */
[----:B------:R-:W-:Y:S02]  /*1770*/  UISETP.GE.U32.AND UP0, UPT, UR12, 0x4, UPT ;  /* 0x000000040c00788c */ /* 0x000fe4000bf06070 */
[----:B--2---:R-:W-:-:S07]  /*1780*/  ULOP3.LUT UR4, UR4, 0x3, URZ, 0xc0, !UPT ;  /* 0x0000000304047892 */ /* 0x004fce000f8ec0ff */
[----:B------:R-:W-:Y:S05]  /*1790*/  BRA.U !UP0, `(.L_x_58) ;  /* 0x0000000908a47547 */ /* 0x000fea000b800000 */
[----:B------:R-:W2:Y:S08]  /*17a0*/  LDC.64 R8, c[0x0][0x388] ;  /* 0x0000e200ff087b82 */ /* 0x000eb00000000a00 */
[----:B------:R-:W3:Y:S01]  /*17b0*/  LDC.64 R12, c[0x0][0x380] ;  /* 0x0000e000ff0c7b82 */ /* 0x000ee20000000a00 */
[----:B--2---:R-:W-:-:S05]  /*17c0*/  IMAD.WIDE.U32 R8, R4, 0x4, R8 ;  /* 0x0000000404087825 */ /* 0x004fca00078e0008 */
[----:B------:R-:W2:Y:S01]  /*17d0*/  LDG.E R7, desc[UR14][R8.64] ;  /* 0x0000000e08077981 */ /* 0x000ea2000c1e1900 */
[----:B---3--:R-:W-:-:S05]  /*17e0*/  IMAD.WIDE.U32 R12, R4, 0x4, R12 ;  /* 0x00000004040c7825 */ /* 0x008fca00078e000c */
[----:B------:R-:W3:Y:S01]  /*17f0*/  LDG.E R0, desc[UR14][R12.64] ;  /* 0x0000000e0c007981 */ /* 0x000ee2000c1e1900 */
[----:B------:R-:W-:Y:S01]  /*1800*/  BSSY.RECONVERGENT B0, `(.L_x_59) ;  /* 0x0000011000007945 */ /* 0x000fe20003800200 */
[----:B--2---:R-:W-:-:S04]  /*1810*/  FADD R7, R6, -R7 ;  /* 0x8000000706077221 */ /* 0x004fc80000000000 */
[----:B------:R-:W-:Y:S01]  /*1820*/  FMUL R7, R7, R7 ;  /* 0x0000000707077220 */ /* 0x000fe20000400000 */
[----:B---3--:R-:W-:-:S04]  /*1830*/  FADD R0, R5, -R0 ;  /* 0x8000000005007221 */ /* 0x008fc80000000000 */
[----:B------:R-:W-:-:S05]  /*1840*/  FFMA R10, R0, R0, R7 ;  /* 0x00000000000a7223 */ /* 0x000fca0000000007 */
[----:B------:R-:W-:Y:S01]  /*1850*/  IADD3 R0, PT, PT, R10, -0xd000000, RZ ;  /* 0xf30000000a007810 */ /* 0x000fe20007ffe0ff */
[----:B------:R2:W3:Y:S03]  /*1860*/  MUFU.RSQ R7, R10 ;  /* 0x0000000a00077308 */ /* 0x0004e60000001400 */
[----:B------:R-:W-:-:S13]  /*1870*/  ISETP.GT.U32.AND P0, PT, R0, 0x727fffff, PT ;  /* 0x727fffff0000780c */ /* 0x000fda0003f04070 */
[----:B--2---:R-:W-:Y:S05]  /*1880*/  @!P0 BRA `(.L_x_60) ;  /* 0x0000000000108947 */ /* 0x004fea0003800000 */
[----:B------:R-:W-:Y:S01]  /*1890*/  IMAD.MOV.U32 R0, RZ, RZ, R10 ;  /* 0x000000ffff007224 */ /* 0x000fe200078e000a */
[----:B------:R-:W-:-:S07]  /*18a0*/  MOV R10, 0x18c0 ;  /* 0x000018c0000a7802 */ /* 0x000fce0000000f00 */
[----:B01-3--:R-:W-:Y:S05]  /*18b0*/  CALL.REL.NOINC `($__internal_1_$__cuda_sm20_sqrt_rn_f32_slowpath) ;  /* 0x0000001400387944 */ /* 0x00bfea0003c00000 */
[----:B------:R-:W-:Y:S05]  /*18c0*/  BRA `(.L_x_61) ;  /* 0x0000000000107947 */ /* 0x000fea0003800000 */
.L_x_60:
[----:B---3--:R-:W-:Y:S01]  /*18d0*/  FMUL.FTZ R11, R10, R7 ;  /* 0x000000070a0b7220 */ /* 0x008fe20000410000 */
[----:B------:R-:W-:-:S03]  /*18e0*/  FMUL.FTZ R7, R7, 0.5 ;  /* 0x3f00000007077820 */ /* 0x000fc60000410000 */
[----:B------:R-:W-:-:S04]  /*18f0*/  FFMA R0, -R11, R11, R10 ;  /* 0x0000000b0b007223 */ /* 0x000fc8000000010a */
[----:B------:R-:W-:-:S07]  /*1900*/  FFMA R11, R0, R7, R11 ;  /* 0x00000007000b7223 */ /* 0x000fce000000000b */
.L_x_61:
[----:B------:R-:W-:Y:S05]  /*1910*/  BSYNC.RECONVERGENT B0 ;  /* 0x0000000000007941 */ /* 0x000fea0003800200 */
.L_x_59:
[C---:B------:R-:W-:Y:S01]  /*1920*/  FSETP.NEU.AND P0, PT, R11.reuse, RZ, PT ;  /* 0x000000ff0b00720b */ /* 0x040fe20003f0d000 */
[----:B------:R-:W-:Y:S03]  /*1930*/  BSSY.RECONVERGENT B1, `(.L_x_62) ;  /* 0x0000010000017945 */ /* 0x000fe60003800200 */
[----:B------:R-:W-:-:S06]  /*1940*/  FSEL R14, R11, 9.9999998245167004418e-14, P0 ;  /* 0x29e12e130b0e7808 */ /* 0x000fcc0000000000 */
[----:B------:R-:W2:Y:S08]  /*1950*/  F2F.F64.F32 R14, R14 ;  /* 0x0000000e000e7310 */ /* 0x000eb00000201800 */
[----:B--2---:R-:W0:Y:S01]  /*1960*/  MUFU.RCP64H R11, R15 ;  /* 0x0000000f000b7308 */ /* 0x004e220000001800 */
        /* <DEDUP_REMOVED lines=11> */
[----:B-1----:R-:W-:Y:S05]  /*1a20*/  CALL.REL.NOINC `($__internal_0_$__cuda_sm20_dblrcp_rn_slowpath_v3) ;  /* 0x0000001000407944 */ /* 0x002fea0003c00000 */
.L_x_63:
[----:B------:R-:W-:Y:S05]  /*1a30*/  BSYNC.RECONVERGENT B1 ;  /* 0x0000000000017941 */ /* 0x000fea0003800200 */
.L_x_62:
[----:B------:R-:W2:Y:S04]  /*1a40*/  LDG.E R7, desc[UR14][R8.64+0x4] ;  /* 0x0000040e08077981 */ /* 0x000ea8000c1e1900 */
[----:B------:R-:W3:Y:S01]  /*1a50*/  LDG.E R0, desc[UR14][R12.64+0x4] ;  /* 0x0000040e0c007981 */ /* 0x000ee2000c1e1900 */
[----:B-1----:R-:W0:Y:S01]  /*1a60*/  F2F.F64.F32 R10, R3 ;  /* 0x00000003000a7310 */ /* 0x002e220000201800 */
        /* <DEDUP_REMOVED lines=11> */
[----:B------:R-:W-:Y:S02]  /*1b20*/  MOV R0, R14 ;  /* 0x0000000e00007202 */ /* 0x000fe40000000f00 */
[----:B------:R-:W-:-:S07]  /*1b30*/  MOV R10, 0x1b50 ;  /* 0x00001b50000a7802 */ /* 0x000fce0000000f00 */
[----:B------:R-:W-:Y:S05]  /*1b40*/  CALL.REL.NOINC `($__internal_1_$__cuda_sm20_sqrt_rn_f32_slowpath) ;  /* 0x0000001000947944 */ /* 0x000fea0003c00000 */
[----:B------:R-:W-:Y:S05]  /*1b50*/  BRA `(.L_x_66) ;  /* 0x0000000000107947 */ /* 0x000fea0003800000 */
.L_x_65:
[----:B------:R-:W-:Y:S01]  /*1b60*/  FMUL.FTZ R11, R14, R7 ;  /* 0x000000070e0b7220 */ /* 0x000fe20000410000 */
[----:B------:R-:W-:-:S03]  /*1b70*/  FMUL.FTZ R3, R7, 0.5 ;  /* 0x3f00000007037820 */ /* 0x000fc60000410000 */
[----:B------:R-:W-:-:S04]  /*1b80*/  FFMA R0, -R11, R11, R14 ;  /* 0x0000000b0b007223 */ /* 0x000fc8000000010e */
[----:B------:R-:W-:-:S07]  /*1b90*/  FFMA R11, R0, R3, R11 ;  /* 0x00000003000b7223 */ /* 0x000fce000000000b */
.L_x_66:
[----:B------:R-:W-:Y:S05]  /*1ba0*/  BSYNC.RECONVERGENT B0 ;  /* 0x0000000000007941 */ /* 0x000fea0003800200 */
.L_x_64:
[C---:B------:R-:W-:Y:S01]  /*1bb0*/  FSETP.NEU.AND P0, PT, R11.reuse, RZ, PT ;  /* 0x000000ff0b00720b */ /* 0x040fe20003f0d000 */
[----:B------:R-:W-:Y:S03]  /*1bc0*/  BSSY.RECONVERGENT B1, `(.L_x_67) ;  /* 0x0000010000017945 */ /* 0x000fe60003800200 */
[----:B------:R-:W-:-:S06]  /*1bd0*/  FSEL R14, R11, 9.9999998245167004418e-14, P0 ;  /* 0x29e12e130b0e7808 */ /* 0x000fcc0000000000 */
[----:B------:R-:W0:Y:S08]  /*1be0*/  F2F.F64.F32 R14, R14 ;  /* 0x0000000e000e7310 */ /* 0x000e300000201800 */
[----:B0-----:R-:W0:Y:S01]  /*1bf0*/  MUFU.RCP64H R11, R15 ;  /* 0x0000000f000b7308 */ /* 0x001e220000001800 */
[----:B------:R-:W-:-:S05]  /*1c00*/  VIADD R10, R15, 0x300402 ;  /* 0x003004020f0a7836 */ /* 0x000fca0000000000 */
[----:B------:R-:W-:Y:S01]  /*1c10*/  FSETP.GEU.AND P0, PT, |R10|, 5.8789094863358348022e-39, PT ;  /* 0x004004020a00780b */ /* 0x000fe20003f0e200 */
[----:B0-----:R-:W-:-:S08]  /*1c20*/  DFMA R16, -R14, R10, 1 ;  /* 0x3ff000000e10742b */ /* 0x001fd0000000010a */
[----:B------:R-:W-:-:S08]  /*1c30*/  DFMA R16, R16, R16, R16 ;  /* 0x000000101010722b */ /* 0x000fd00000000010 */
[----:B------:R-:W-:-:S08]  /*1c40*/  DFMA R16, R10, R16, R10 ;  /* 0x000000100a10722b */ /* 0x000fd0000000000a */
[----:B------:R-:W-:-:S08]  /*1c50*/  DFMA R20, -R14, R16, 1 ;  /* 0x3ff000000e14742b */ /* 0x000fd00000000110 */
[----:B------:R-:W-:Y:S01]  /*1c60*/  DFMA R16, R16, R20, R16 ;  /* 0x000000141010722b */ /* 0x000fe20000000010 */
[----:B------:R-:W-:Y:S10]  /*1c70*/  @P0 BRA `(.L_x_68) ;  /* 0x0000000000100947 */ /* 0x000ff40003800000 */
[----:B------:R-:W-:Y:S02]  /*1c80*/  LOP3.LUT R10, R15, 0x7fffffff, RZ, 0xc0, !PT ;  /* 0x7fffffff0f0a7812 */ /* 0x000fe400078ec0ff */
[----:B------:R-:W-:Y:S02]  /*1c90*/  MOV R0, 0x1cc0 ;  /* 0x00001cc000007802 */ /* 0x000fe40000000f00 */
[----:B------:R-:W-:-:S07]  /*1ca0*/  IADD3 R10, PT, PT, R10, -0x100000, RZ ;  /* 0xfff000000a0a7810 */ /* 0x000fce0007ffe0ff */
[----:B------:R-:W-:Y:S05]  /*1cb0*/  CALL.REL.NOINC `($__internal_0_$__cuda_sm20_dblrcp_rn_slowpath_v3) ;  /* 0x0000000c009c7944 */ /* 0x000fea0003c00000 */
.L_x_68:
[----:B------:R-:W-:Y:S05]  /*1cc0*/  BSYNC.RECONVERGENT B1 ;  /* 0x0000000000017941 */ /* 0x000fea0003800200 */
.L_x_67:
        /* <DEDUP_REMOVED lines=18> */
.L_x_70:
[----:B--2---:R-:W-:Y:S01]  /*1df0*/  FMUL.FTZ R11, R10, R7 ;  /* 0x000000070a0b7220 */ /* 0x004fe20000410000 */
[----:B------:R-:W-:-:S03]  /*1e00*/  FMUL.FTZ R7, R7, 0.5 ;  /* 0x3f00000007077820 */ /* 0x000fc60000410000 */
[----:B------:R-:W-:-:S04]  /*1e10*/  FFMA R0, -R11, R11, R10 ;  /* 0x0000000b0b007223 */ /* 0x000fc8000000010a */
[----:B------:R-:W-:-:S07]  /*1e20*/  FFMA R11, R0, R7, R11 ;  /* 0x00000007000b7223 */ /* 0x000fce000000000b */
.L_x_71:
[----:B------:R-:W-:Y:S05]  /*1e30*/  BSYNC.RECONVERGENT B0 ;  /* 0x0000000000007941 */ /* 0x000fea0003800200 */
.L_x_69:
        /* <DEDUP_REMOVED lines=17> */
.L_x_73:
[----:B------:R-:W-:Y:S05]  /*1f50*/  BSYNC.RECONVERGENT B1 ;  /* 0x0000000000017941 */ /* 0x000fea0003800200 */
.L_x_72:
        /* <DEDUP_REMOVED lines=10> */
[----:B------:R-:W-:Y:S01]  /*2000*/  VIADD R0, R14, 0xf3000000 ;  /* 0xf30000000e007836 */ /* 0x000fe20000000000 */
[----:B------:R0:W2:Y:S04]  /*2010*/  MUFU.RSQ R7, R14 ;  /* 0x0000000e00077308 */ /* 0x0000a80000001400 */
[----:B------:R-:W-:-:S13]  /*2020*/  ISETP.GT.U32.AND P0, PT, R0, 0x727fffff, PT ;  /* 0x727fffff0000780c */ /* 0x000fda0003f04070 */
[----:B012---:R-:W-:Y:S05]  /*2030*/  @!P0 BRA `(.L_x_75) ;  /* 0x0000000000108947 */ /* 0x007fea0003800000 */
[----:B------:R-:W-:Y:S02]  /*2040*/  MOV R0, R14 ;  /* 0x0000000e00007202 */ /* 0x000fe40000000f00 */
[----:B------:R-:W-:-:S07]  /*2050*/  MOV R10, 0x2070 ;  /* 0x00002070000a7802 */ /* 0x000fce0000000f00 */
[----:B------:R-:W-:Y:S05]  /*2060*/  CALL.REL.NOINC `($__internal_1_$__cuda_sm20_sqrt_rn_f32_slowpath) ;  /* 0x0000000c004c7944 */ /* 0x000fea0003c00000 */
[----:B------:R-:W-:Y:S05]  /*2070*/  BRA `(.L_x_76) ;  /* 0x0000000000107947 */ /* 0x000fea0003800000 */
.L_x_75:
[----:B------:R-:W-:Y:S01]  /*2080*/  FMUL.FTZ R11, R14, R7 ;  /* 0x000000070e0b7220 */ /* 0x000fe20000410000 */
[----:B------:R-:W-:-:S03]  /*2090*/  FMUL.FTZ R3, R7, 0.5 ;  /* 0x3f00000007037820 */ /* 0x000fc60000410000 */
[----:B------:R-:W-:-:S04]  /*20a0*/  FFMA R0, -R11, R11, R14 ;  /* 0x0000000b0b007223 */ /* 0x000fc8000000010e */
[----:B------:R-:W-:-:S07]  /*20b0*/  FFMA R11, R0, R3, R11 ;  /* 0x00000003000b7223 */ /* 0x000fce000000000b */
.L_x_76:
[----:B------:R-:W-:Y:S05]  /*20c0*/  BSYNC.RECONVERGENT B0 ;  /* 0x0000000000007941 */ /* 0x000fea0003800200 */
.L_x_74:
        /* <DEDUP_REMOVED lines=17> */
.L_x_78:
[----:B------:R-:W-:Y:S05]  /*21e0*/  BSYNC.RECONVERGENT B1 ;  /* 0x0000000000017941 */ /* 0x000fea0003800200 */
.L_x_77:
[----:B------:R-:W0:Y:S01]  /*21f0*/  F2F.F64.F32 R18, R18 ;  /* 0x0000001200127310 */ /* 0x000e220000201800 */
[----:B------:R-:W-:Y:S01]  /*2200*/  IADD3 R4, PT, PT, R4, 0x4, RZ ;  /* 0x0000000404047810 */ /* 0x000fe20007ffe0ff */
[----:B0-----:R-:W-:-:S06]  /*2210*/  DADD R16, R18, R16 ;  /* 0x0000000012107229 */ /* 0x001fcc0000000010 */
[----:B------:R2:W3:Y:S05]  /*2220*/  F2F.F32.F64 R3, R16 ;  /* 0x0000001000037310 */ /* 0x0004ea0000301000 */
.L_x_58:
[----:B------:R-:W-:-:S09]  /*2230*/  UISETP.NE.AND UP0, UPT, UR4, URZ, UPT ;  /* 0x000000ff0400728c */ /* 0x000fd2000bf05270 */
[----:B------:R-:W-:Y:S05]  /*2240*/  BRA.U !UP0, `(.L_x_15) ;  /* 0x0000000908287547 */ /* 0x000fea000b800000 */
[----:B------:R-:W-:-:S09]  /*2250*/  UISETP.NE.AND UP0, UPT, UR4, 0x1, UPT ;  /* 0x000000010400788c */ /* 0x000fd2000bf05270 */
[----:B------:R-:W-:Y:S05]  /*2260*/  BRA.U !UP0, `(.L_x_79) ;  /* 0x00000005085c7547 */ /* 0x000fea000b800000 */
[----:B------:R-:W4:Y:S08]  /*2270*/  LDC.64 R8, c[0x0][0x388] ;  /* 0x0000e200ff087b82 */ /* 0x000f300000000a00 */
[----:B------:R-:W5:Y:S01]  /*2280*/  LDC.64 R12, c[0x0][0x380] ;  /* 0x0000e000ff0c7b82 */ /* 0x000f620000000a00 */
[----:B----4-:R-:W-:-:S05]  /*2290*/  IMAD.WIDE.U32 R8, R4, 0x4, R8 ;  /* 0x0000000404087825 */ /* 0x010fca00078e0008 */
[----:B------:R-:W4:Y:S01]  /*22a0*/  LDG.E R7, desc[UR14][R8.64] ;  /* 0x0000000e08077981 */ /* 0x000f22000c1e1900 */
[----:B-----5:R-:W-:-:S05]  /*22b0*/  IMAD.WIDE.U32 R12, R4, 0x4, R12 ;  /* 0x00000004040c7825 */ /* 0x020fca00078e000c */
[----:B------:R-:W5:Y:S01]  /*22c0*/  LDG.E R0, desc[UR14][R12.64] ;  /* 0x0000000e0c007981 */ /* 0x000f62000c1e1900 */
[----:B------:R-:W-:Y:S01]  /*22d0*/  BSSY.RECONVERGENT B0, `(.L_x_80) ;  /* 0x0000011000007945 */ /* 0x000fe20003800200 */
[----:B----4-:R-:W-:-:S04]  /*22e0*/  FADD R7, R6, -R7 ;  /* 0x8000000706077221 */ /* 0x010fc80000000000 */
[----:B------:R-:W-:Y:S01]  /*22f0*/  FMUL R7, R7, R7 ;  /* 0x0000000707077220 */ /* 0x000fe20000400000 */
[----:B-----5:R-:W-:-:S04]  /*2300*/  FADD R0, R5, -R0 ;  /* 0x8000000005007221 */ /* 0x020fc80000000000 */
[----:B------:R-:W-:-:S05]  /*2310*/  FFMA R10, R0, R0, R7 ;  /* 0x00000000000a7223 */ /* 0x000fca0000000007 */
[----:B------:R-:W-:Y:S01]  /*2320*/  IADD3 R0, PT, PT, R10, -0xd000000, RZ ;  /* 0xf30000000a007810 */ /* 0x000fe20007ffe0ff */
[----:B------:R4:W0:Y:S03]  /*2330*/  MUFU.RSQ R7, R10 ;  /* 0x0000000a00077308 */ /* 0x0008260000001400 */
[----:B------:R-:W-:-:S13]  /*2340*/  ISETP.GT.U32.AND P0, PT, R0, 0x727fffff, PT ;  /* 0x727fffff0000780c */ /* 0x000fda0003f04070 */
[----:B----4-:R-:W-:Y:S05]  /*2350*/  @!P0 BRA `(.L_x_81) ;  /* 0x0000000000108947 */ /* 0x010fea0003800000 */
[----:B------:R-:W-:Y:S01]  /*2360*/  IMAD.MOV.U32 R0, RZ, RZ, R10 ;  /* 0x000000ffff007224 */ /* 0x000fe200078e000a */
[----:B------:R-:W-:-:S07]  /*2370*/  MOV R10, 0x2390 ;  /* 0x00002390000a7802 */ /* 0x000fce0000000f00 */
[----:B0123--:R-:W-:Y:S05]  /*2380*/  CALL.REL.NOINC `($__internal_1_$__cuda_sm20_sqrt_rn_f32_slowpath) ;  /* 0x0000000800847944 */ /* 0x00ffea0003c00000 */
[----:B------:R-:W-:Y:S05]  /*2390*/  BRA `(.L_x_82) ;  /* 0x0000000000107947 */ /* 0x000fea0003800000 */
.L_x_81:
[----:B0-----:R-:W-:Y:S01]  /*23a0*/  FMUL.FTZ R11, R10, R7 ;  /* 0x000000070a0b7220 */ /* 0x001fe20000410000 */
[----:B------:R-:W-:-:S03]  /*23b0*/  FMUL.FTZ R7, R7, 0.5 ;  /* 0x3f00000007077820 */ /* 0x000fc60000410000 */
[----:B------:R-:W-:-:S04]  /*23c0*/  FFMA R0, -R11, R11, R10 ;  /* 0x0000000b0b007223 */ /* 0x000fc8000000010a */
[----:B------:R-:W-:-:S07]  /*23d0*/  FFMA R11, R0, R7, R11 ;  /* 0x00000007000b7223 */ /* 0x000fce000000000b */
.L_x_82:
[----:B------:R-:W-:Y:S05]  /*23e0*/  BSYNC.RECONVERGENT B0 ;  /* 0x0000000000007941 */ /* 0x000fea0003800200 */
.L_x_80:
[C---:B------:R-:W-:Y:S01]  /*23f0*/  FSETP.NEU.AND P0, PT, R11.reuse, RZ, PT ;  /* 0x000000ff0b00720b */ /* 0x040fe20003f0d000 */
[----:B------:R-:W-:Y:S03]  /*2400*/  BSSY.RECONVERGENT B1, `(.L_x_83) ;  /* 0x0000010000017945 */ /* 0x000fe60003800200 */
[----:B------:R-:W-:-:S06]  /*2410*/  FSEL R14, R11, 9.9999998245167004418e-14, P0 ;  /* 0x29e12e130b0e7808 */ /* 0x000fcc0000000000 */
[----:B------:R-:W0:Y:S08]  /*2420*/  F2F.F64.F32 R14, R14 ;  /* 0x0000000e000e7310 */ /* 0x000e300000201800 */
[----:B0-----:R-:W2:Y:S01]  /*2430*/  MUFU.RCP64H R11, R15 ;  /* 0x0000000f000b7308 */ /* 0x001ea20000001800 */
[----:B------:R-:W-:-:S04]  /*2440*/  IADD3 R10, PT, PT, R15, 0x300402, RZ ;  /* 0x003004020f0a7810 */ /* 0x000fc80007ffe0ff */
[----:B------:R-:W-:Y:S02]  /*2450*/  FSETP.GEU.AND P0, PT, |R10|, 5.8789094863358348022e-39, PT ;  /* 0x004004020a00780b */ /* 0x000fe40003f0e200 */
[----:B--2---:R-:W-:-:S08]  /*2460*/  DFMA R16, -R14, R10, 1 ;  /* 0x3ff000000e10742b */ /* 0x004fd0000000010a */
        /* <DEDUP_REMOVED lines=8> */
[----:B-1-3--:R-:W-:Y:S05]  /*24f0*/  CALL.REL.NOINC `($__internal_0_$__cuda_sm20_dblrcp_rn_slowpath_v3) ;  /* 0x00000004008c7944 */ /* 0x00afea0003c00000 */
.L_x_84:
[----:B------:R-:W-:Y:S05]  /*2500*/  BSYNC.RECONVERGENT B1 ;  /* 0x0000000000017941 */ /* 0x000fea0003800200 */
.L_x_83:
[----:B------:R-:W2:Y:S04]  /*2510*/  LDG.E R9, desc[UR14][R8.64+0x4] ;  /* 0x0000040e08097981 */ /* 0x000ea8000c1e1900 */
[----:B------:R-:W4:Y:S01]  /*2520*/  LDG.E R12, desc[UR14][R12.64+0x4] ;  /* 0x0000040e0c0c7981 */ /* 0x000f22000c1e1900 */
[----:B-1-3--:R-:W0:Y:S01]  /*2530*/  F2F.F64.F32 R10, R3 ;  /* 0x00000003000a7310 */ /* 0x00ae220000201800 */
[----:B------:R-:W-:Y:S01]  /*2540*/  BSSY.RECONVERGENT B0, `(.L_x_85) ;  /* 0x0000013000007945 */ /* 0x000fe20003800200 */
[----:B0-----:R-:W-:-:S06]  /*2550*/  DADD R16, R10, R16 ;  /* 0x000000000a107229 */ /* 0x001fcc0000000010 */
[----:B------:R0:W1:Y:S01]  /*2560*/  F2F.F32.F64 R18, R16 ;  /* 0x0000001000127310 */ /* 0x0000620000301000 */
[----:B--2---:R-:W-:Y:S01]  /*2570*/  FADD R7, R6, -R9 ;  /* 0x8000000906077221 */ /* 0x004fe20000000000 */
[----:B----4-:R-:W-:-:S03]  /*2580*/  FADD R0, R5, -R12 ;  /* 0x8000000c05007221 */ /* 0x010fc60000000000 */
        /* <DEDUP_REMOVED lines=10> */
.L_x_86:
[----:B------:R-:W-:Y:S01]  /*2630*/  FMUL.FTZ R11, R14, R7 ;  /* 0x000000070e0b7220 */ /* 0x000fe20000410000 */
[----:B------:R-:W-:-:S03]  /*2640*/  FMUL.FTZ R3, R7, 0.5 ;  /* 0x3f00000007037820 */ /* 0x000fc60000410000 */
[----:B------:R-:W-:-:S04]  /*2650*/  FFMA R0, -R11, R11, R14 ;  /* 0x0000000b0b007223 */ /* 0x000fc8000000010e */
[----:B------:R-:W-:-:S07]  /*2660*/  FFMA R11, R0, R3, R11 ;  /* 0x00000003000b7223 */ /* 0x000fce000000000b */
.L_x_87:
[----:B------:R-:W-:Y:S05]  /*2670*/  BSYNC.RECONVERGENT B0 ;  /* 0x0000000000007941 */ /* 0x000fea0003800200 */
.L_x_85:
        /* <DEDUP_REMOVED lines=17> */
.L_x_89:
[----:B------:R-:W-:Y:S05]  /*2790*/  BSYNC.RECONVERGENT B1 ;  /* 0x0000000000017941 */ /* 0x000fea0003800200 */
.L_x_88:
[----:B------:R-:W0:Y:S01]  /*27a0*/  F2F.F64.F32 R18, R18 ;  /* 0x0000001200127310 */ /* 0x000e220000201800 */
[----:B------:R-:W-:Y:S01]  /*27b0*/  IADD3 R4, PT, PT, R4, 0x2, RZ ;  /* 0x0000000204047810 */ /* 0x000fe20007ffe0ff */
[----:B0-----:R-:W-:-:S06]  /*27c0*/  DADD R16, R18, R16 ;  /* 0x0000000012107229 */ /* 0x001fcc0000000010 */
[----:B------:R4:W0:Y:S05]  /*27d0*/  F2F.F32.F64 R3, R16 ;  /* 0x0000001000037310 */ /* 0x00082a0000301000 */
.L_x_79:
[----:B------:R-:W5:Y:S02]  /*27e0*/  LDCU UR5, c[0x0][0x398] ;  /* 0x00007300ff0577ac */ /* 0x000f640008000800 */
[----:B-----5:R-:W-:-:S04]  /*27f0*/  ULOP3.LUT UR5, UR5, 0x1, URZ, 0xc0, !UPT ;  /* 0x0000000105057892 */ /* 0x020fc8000f8ec0ff */
[----:B------:R-:W-:-:S09]  /*2800*/  UISETP.NE.U32.AND UP0, UPT, UR5, 0x1, UPT ;  /* 0x000000010500788c */ /* 0x000fd2000bf05070 */
[----:B------:R-:W-:Y:S05]  /*2810*/  BRA.U UP0, `(.L_x_15) ;  /* 0x0000000100b47547 */ /* 0x000fea000b800000 */
[----:B------:R-:W5:Y:S08]  /*2820*/  LDC.64 R10, c[0x0][0x388] ;  /* 0x0000e200ff0a7b82 */ /* 0x000f700000000a00 */
[----:B------:R-:W0:Y:S01]  /*2830*/  LDC.64 R8, c[0x0][0x380] ;  /* 0x0000e000ff087b82 */ /* 0x000e220000000a00 */
[----:B-----5:R-:W-:-:S06]  /*2840*/  IMAD.WIDE.U32 R10, R4, 0x4, R10 ;  /* 0x00000004040a7825 */ /* 0x020fcc00078e000a */
[----:B------:R-:W5:Y:S01]  /*2850*/  LDG.E R11, desc[UR14][R10.64] ;  /* 0x0000000e0a0b7981 */ /* 0x000f62000c1e1900 */
[----:B0-----:R-:W-:-:S06]  /*2860*/  IMAD.WIDE.U32 R8, R4, 0x4, R8 ;  /* 0x0000000404087825 */ /* 0x001fcc00078e0008 */
[----:B------:R-:W2:Y:S01]  /*2870*/  LDG.E R8, desc[UR14][R8.64] ;  /* 0x0000000e08087981 */ /* 0x000ea2000c1e1900 */
[----:B------:R-:W-:Y:S01]  /*2880*/  BSSY.RECONVERGENT B0, `(.L_x_90) ;  /* 0x0000011000007945 */ /* 0x000fe20003800200 */
[----:B-----5:R-:W-:-:S04]  /*2890*/  FADD R6, R6, -R11 ;  /* 0x8000000b06067221 */ /* 0x020fc80000000000 */
[----:B------:R-:W-:Y:S01]  /*28a0*/  FMUL R6, R6, R6 ;  /* 0x0000000606067220 */ /* 0x000fe20000400000 */
[----:B--2---:R-:W-:-:S04]  /*28b0*/  FADD R5, R5, -R8 ;  /* 0x8000000805057221 */ /* 0x004fc80000000000 */
[----:B------:R-:W-:-:S05]  /*28c0*/  FFMA R6, R5, R5, R6 ;  /* 0x0000000505067223 */ /* 0x000fca0000000006 */
[----:B------:R-:W-:Y:S01]  /*28d0*/  IADD3 R0, PT, PT, R6, -0xd000000, RZ ;  /* 0xf300000006007810 */ /* 0x000fe20007ffe0ff */
[----:B------:R0:W2:Y:S03]  /*28e0*/  MUFU.RSQ R5, R6 ;  /* 0x0000000600057308 */ /* 0x0000a60000001400 */
[----:B------:R-:W-:-:S13]  /*28f0*/  ISETP.GT.U32.AND P0, PT, R0, 0x727fffff, PT ;  /* 0x727fffff0000780c */ /* 0x000fda0003f04070 */
[----:B0-----:R-:W-:Y:S05]  /*2900*/  @!P0 BRA `(.L_x_91) ;  /* 0x0000000000108947 */ /* 0x001fea0003800000 */
[----:B------:R-:W-:Y:S01]  /*2910*/  IMAD.MOV.U32 R0, RZ, RZ, R6 ;  /* 0x000000ffff007224 */ /* 0x000fe200078e0006 */
[----:B------:R-:W-:-:S07]  /*2920*/  MOV R10, 0x2940 ;  /* 0x00002940000a7802 */ /* 0x000fce0000000f00 */
[----:B-1234-:R-:W-:Y:S05]  /*2930*/  CALL.REL.NOINC `($__internal_1_$__cuda_sm20_sqrt_rn_f32_slowpath) ;  /* 0x0000000400187944 */ /* 0x01efea0003c00000 */
[----:B------:R-:W-:Y:S05]  /*2940*/  BRA `(.L_x_92) ;  /* 0x0000000000107947 */ /* 0x000fea0003800000 */
.L_x_91:
[----:B--2---:R-:W-:Y:S01]  /*2950*/  FMUL.FTZ R11, R6, R5 ;  /* 0x00000005060b7220 */ /* 0x004fe20000410000 */
[----:B------:R-:W-:-:S03]  /*2960*/  FMUL.FTZ R4, R5, 0.5 ;  /* 0x3f00000005047820 */ /* 0x000fc60000410000 */
[----:B------:R-:W-:-:S04]  /*2970*/  FFMA R0, -R11, R11, R6 ;  /* 0x0000000b0b007223 */ /* 0x000fc80000000106 */
[----:B------:R-:W-:-:S07]  /*2980*/  FFMA R11, R0, R4, R11 ;  /* 0x00000004000b7223 */ /* 0x000fce000000000b */
.L_x_92:
[----:B------:R-:W-:Y:S05]  /*2990*/  BSYNC.RECONVERGENT B0 ;  /* 0x0000000000007941 */ /* 0x000fea0003800200 */
.L_x_90:
        /* <DEDUP_REMOVED lines=11> */
[----:B----4-:R-:W-:Y:S01]  /*2a50*/  DFMA R16, R6, R8, R6 ;  /* 0x000000080610722b */ /* 0x010fe20000000006 */
[----:B------:R-:W-:Y:S10]  /*2a60*/  @P0 BRA `(.L_x_94) ;  /* 0x0000000000100947 */ /* 0x000ff40003800000 */
[----:B------:R-:W-:Y:S02]  /*2a70*/  LOP3.LUT R10, R15, 0x7fffffff, RZ, 0xc0, !PT ;  /* 0x7fffffff0f0a7812 */ /* 0x000fe400078ec0ff */
[----:B------:R-:W-:Y:S02]  /*2a80*/  MOV R0, 0x2ab0 ;  /* 0x00002ab000007802 */ /* 0x000fe40000000f00 */
[----:B------:R-:W-:-:S07]  /*2a90*/  IADD3 R10, PT, PT, R10, -0x100000, RZ ;  /* 0xfff000000a0a7810 */ /* 0x000fce0007ffe0ff */
[----:B-1-3--:R-:W-:Y:S05]  /*2aa0*/  CALL.REL.NOINC `($__internal_0_$__cuda_sm20_dblrcp_rn_slowpath_v3) ;  /* 0x0000000000207944 */ /* 0x00afea0003c00000 */
.L_x_94:
[----:B------:R-:W-:Y:S05]  /*2ab0*/  BSYNC.RECONVERGENT B1 ;  /* 0x0000000000017941 */ /* 0x000fea0003800200 */
.L_x_93:
[----:B-1-3--:R-:W0:Y:S02]  /*2ac0*/  F2F.F64.F32 R4, R3 ;  /* 0x0000000300047310 */ /* 0x00ae240000201800 */
[----:B0-----:R-:W-:-:S06]  /*2ad0*/  DADD R16, R4, R16 ;  /* 0x0000000004107229 */ /* 0x001fcc0000000010 */
[----:B------:R0:W1:Y:S05]  /*2ae0*/  F2F.F32.F64 R3, R16 ;  /* 0x0000001000037310 */ /* 0x00006a0000301000 */
.L_x_15:
[----:B------:R-:W5:Y:S02]  /*2af0*/  LDC.64 R4, c[0x0][0x390] ;  /* 0x0000e400ff047b82 */ /* 0x000f640000000a00 */
[----:B-----5:R-:W-:-:S05]  /*2b00*/  IMAD.WIDE R4, R2, 0x4, R4 ;  /* 0x0000000402047825 */ /* 0x020fca00078e0204 */
[----:B01-3--:R-:W-:Y:S01]  /*2b10*/  STG.E desc[UR14][R4.64], R3 ;  /* 0x0000000304007986 */ /* 0x00bfe2000c10190e */
[----:B------:R-:W-:Y:S05]  /*2b20*/  EXIT ;  /* 0x000000000000794d */ /* 0x000fea0003800000 */
        .weak           $__internal_0_$__cuda_sm20_dblrcp_rn_slowpath_v3
        .type           $__internal_0_$__cuda_sm20_dblrcp_rn_slowpath_v3,@function
        .size           $__internal_0_$__cuda_sm20_dblrcp_rn_slowpath_v3,($__internal_1_$__cuda_sm20_sqrt_rn_f32_slowpath - $__internal_0_$__cuda_sm20_dblrcp_rn_slowpath_v3)
$__internal_0_$__cuda_sm20_dblrcp_rn_slowpath_v3:
[----:B------:R-:W-:Y:S01]  /*2b30*/  DSETP.GTU.AND P0, PT, |R14|, +INF , PT ;  /* 0x7ff000000e00742a */ /* 0x000fe20003f0c200 */
[----:B------:R-:W-:-:S13]  /*2b40*/  BSSY.RECONVERGENT B0, `(.L_x_95) ;  /* 0x0000022000007945 */ /* 0x000fda0003800200 */
[----:B------:R-:W-:Y:S05]  /*2b50*/  @P0 BRA `(.L_x_96) ;  /* 0x0000000000780947 */ /* 0x000fea0003800000 */
[----:B------:R-:W-:-:S05]  /*2b60*/  LOP3.LUT R7, R15, 0x7fffffff, RZ, 0xc0, !PT ;  /* 0x7fffffff0f077812 */ /* 0x000fca00078ec0ff */
[----:B------:R-:W-:-:S05]  /*2b70*/  VIADD R11, R7, 0xffffffff ;  /* 0xffffffff070b7836 */ /* 0x000fca0000000000 */
[----:B------:R-:W-:-:S13]  /*2b80*/  ISETP.GE.U32.AND P0, PT, R11, 0x7fefffff, PT ;  /* 0x7fefffff0b00780c */ /* 0x000fda0003f06070 */
[----:B------:R-:W-:Y:S02]  /*2b90*/  @P0 LOP3.LUT R17, R15, 0x7ff00000, RZ, 0x3c, !PT ;  /* 0x7ff000000f110812 */ /* 0x000fe400078e3cff */
[----:B------:R-:W-:Y:S01]  /*2ba0*/  @P0 MOV R16, RZ ;  /* 0x000000ff00100202 */ /* 0x000fe20000000f00 */
[----:B------:R-:W-:Y:S06]  /*2bb0*/  @P0 BRA `(.L_x_97) ;  /* 0x0000000000680947 */ /* 0x000fec0003800000 */
[----:B------:R-:W-:-:S13]  /*2bc0*/  ISETP.GE.U32.AND P0, PT, R7, 0x1000001, PT ;  /* 0x010000010700780c */ /* 0x000fda0003f06070 */
[----:B------:R-:W-:Y:S05]  /*2bd0*/  @!P0 BRA `(.L_x_98) ;  /* 0x0000000000348947 */ /* 0x000fea0003800000 */
[----:B------:R-:W-:Y:S01]  /*2be0*/  IADD3 R17, PT, PT, R15, -0x3fe00000, RZ ;  /* 0xc02000000f117810 */ /* 0x000fe20007ffe0ff */
[----:B------:R-:W-:-:S03]  /*2bf0*/  IMAD.MOV.U32 R16, RZ, RZ, R14 ;  /* 0x000000ffff107224 */ /* 0x000fc600078e000e */
[----:B------:R-:W0:Y:S03]  /*2c00*/  MUFU.RCP64H R11, R17 ;  /* 0x00000011000b7308 */ /* 0x000e260000001800 */
[----:B0-----:R-:W-:-:S08]  /*2c10*/  DFMA R20, -R16, R10, 1 ;  /* 0x3ff000001014742b */ /* 0x001fd0000000010a */
[----:B------:R-:W-:-:S08]  /*2c20*/  DFMA R20, R20, R20, R20 ;  /* 0x000000141414722b */ /* 0x000fd00000000014 */
[----:B------:R-:W-:-:S08]  /*2c30*/  DFMA R20, R10, R20, R10 ;  /* 0x000000140a14722b */ /* 0x000fd0000000000a */
[----:B------:R-:W-:-:S08]  /*2c40*/  DFMA R10, -R16, R20, 1 ;  /* 0x3ff00000100a742b */ /* 0x000fd00000000114 */
[----:B------:R-:W-:-:S08]  /*2c50*/  DFMA R10, R20, R10, R20 ;  /* 0x0000000a140a722b */ /* 0x000fd00000000014 */
[----:B------:R-:W-:-:S08]  /*2c60*/  DMUL R10, R10, 2.2250738585072013831e-308 ;  /* 0x001000000a0a7828 */ /* 0x000fd00000000000 */
[----:B------:R-:W-:-:S08]  /*2c70*/  DFMA R14, -R14, R10, 1 ;  /* 0x3ff000000e0e742b */ /* 0x000fd0000000010a */
[----:B------:R-:W-:-:S08]  /*2c80*/  DFMA R14, R14, R14, R14 ;  /* 0x0000000e0e0e722b */ /* 0x000fd0000000000e */
[----:B------:R-:W-:Y:S01]  /*2c90*/  DFMA R16, R10, R14, R10 ;  /* 0x0000000e0a10722b */ /* 0x000fe2000000000a */
[----:B------:R-:W-:Y:S10]  /*2ca0*/  BRA `(.L_x_97) ;  /* 0x00000000002c7947 */ /* 0x000ff40003800000 */
.L_x_98:
[----:B------:R-:W-:-:S06]  /*2cb0*/  DMUL R14, R14, 8.11296384146066816958e+31 ;  /* 0x469000000e0e7828 */ /* 0x000fcc0000000000 */
[----:B------:R-:W0:Y:S02]  /*2cc0*/  MUFU.RCP64H R11, R15 ;  /* 0x0000000f000b7308 */ /* 0x000e240000001800 */
[----:B0-----:R-:W-:-:S08]  /*2cd0*/  DFMA R16, -R14, R10, 1 ;  /* 0x3ff000000e10742b */ /* 0x001fd0000000010a */
[----:B------:R-:W-:-:S08]  /*2ce0*/  DFMA R16, R16, R16, R16 ;  /* 0x000000101010722b */ /* 0x000fd00000000010 */
[----:B------:R-:W-:-:S08]  /*2cf0*/  DFMA R16, R10, R16, R10 ;  /* 0x000000100a10722b */ /* 0x000fd0000000000a */
[----:B------:R-:W-:-:S08]  /*2d00*/  DFMA R10, -R14, R16, 1 ;  /* 0x3ff000000e0a742b */ /* 0x000fd00000000110 */
[----:B------:R-:W-:-:S08]  /*2d10*/  DFMA R10, R16, R10, R16 ;  /* 0x0000000a100a722b */ /* 0x000fd00000000010 */
[----:B------:R-:W-:Y:S01]  /*2d20*/  DMUL R16, R10, 8.11296384146066816958e+31 ;  /* 0x469000000a107828 */ /* 0x000fe20000000000 */
[----:B------:R-:W-:Y:S10]  /*2d30*/  BRA `(.L_x_97) ;  /* 0x0000000000087947 */ /* 0x000ff40003800000 */
.L_x_96:
[----:B------:R-:W-:Y:S02]  /*2d40*/  LOP3.LUT R17, R15, 0x80000, RZ, 0xfc, !PT ;  /* 0x000800000f117812 */ /* 0x000fe400078efcff */
[----:B------:R-:W-:-:S07]  /*2d50*/  MOV R16, R14 ;  /* 0x0000000e00107202 */ /* 0x000fce0000000f00 */
.L_x_97:
[----:B------:R-:W-:Y:S05]  /*2d60*/  BSYNC.RECONVERGENT B0 ;  /* 0x0000000000007941 */ /* 0x000fea0003800200 */
.L_x_95:
[----:B------:R-:W-:Y:S01]  /*2d70*/  MOV R10, R0 ;  /* 0x00000000000a7202 */ /* 0x000fe20000000f00 */
[----:B------:R-:W-:-:S04]  /*2d80*/  IMAD.MOV.U32 R11, RZ, RZ, 0x0 ;  /* 0x00000000ff0b7424 */ /* 0x000fc800078e00ff */
[----:B------:R-:W-:Y:S05]  /*2d90*/  RET.REL.NODEC R10 `(_Z14calcular_cargaPfS_S_i) ;  /* 0xffffffd00a987950 */ /* 0x000fea0003c3ffff */
        .weak           $__internal_1_$__cuda_sm20_sqrt_rn_f32_slowpath
        .type           $__internal_1_$__cuda_sm20_sqrt_rn_f32_slowpath,@function
        .size           $__internal_1_$__cuda_sm20_sqrt_rn_f32_slowpath,(.L_x_102 - $__internal_1_$__cuda_sm20_sqrt_rn_f32_slowpath)
$__internal_1_$__cuda_sm20_sqrt_rn_f32_slowpath:
[----:B------:R-:W-:-:S13]  /*2da0*/  LOP3.LUT P0, RZ, R0, 0x7fffffff, RZ, 0xc0, !PT ;  /* 0x7fffffff00ff7812 */ /* 0x000fda000780c0ff */
[----:B------:R-:W-:Y:S01]  /*2db0*/  @!P0 MOV R11, R0 ;  /* 0x00000000000b8202 */ /* 0x000fe20000000f00 */
[----:B------:R-:W-:Y:S06]  /*2dc0*/  @!P0 BRA `(.L_x_99) ;  /* 0x0000000000408947 */ /* 0x000fec0003800000 */
[----:B------:R-:W-:-:S13]  /*2dd0*/  FSETP.GEU.FTZ.AND P0, PT, R0, RZ, PT ;  /* 0x000000ff0000720b */ /* 0x000fda0003f1e000 */
[----:B------:R-:W-:Y:S01]  /*2de0*/  @!P0 MOV R11, 0x7fffffff ;  /* 0x7fffffff000b8802 */ /* 0x000fe20000000f00 */
[----:B------:R-:W-:Y:S06]  /*2df0*/  @!P0 BRA `(.L_x_99) ;  /* 0x0000000000348947 */ /* 0x000fec0003800000 */
[----:B------:R-:W-:-:S13]  /*2e00*/  FSETP.GTU.FTZ.AND P0, PT, |R0|, +INF , PT ;  /* 0x7f8000000000780b */ /* 0x000fda0003f1c200 */
[----:B------:R-:W-:Y:S01]  /*2e10*/  @P0 FADD.FTZ R11, R0, 1 ;  /* 0x3f800000000b0421 */ /* 0x000fe20000010000 */
[----:B------:R-:W-:Y:S06]  /*2e20*/  @P0 BRA `(.L_x_99) ;  /* 0x0000000000280947 */ /* 0x000fec0003800000 */
[----:B------:R-:W-:-:S13]  /*2e30*/  FSETP.NEU.FTZ.AND P0, PT, |R0|, +INF , PT ;  /* 0x7f8000000000780b */ /* 0x000fda0003f1d200 */
[----:B------:R-:W-:-:S04]  /*2e40*/  @P0 FFMA R16, R0, 1.84467440737095516160e+19, RZ ;  /* 0x5f80000000100823 */ /* 0x000fc800000000ff */
[----:B------:R-:W0:Y:S02]  /*2e50*/  @P0 MUFU.RSQ R15, R16 ;  /* 0x00000010000f0308 */ /* 0x000e240000001400 */
[----:B0-----:R-:W-:Y:S01]  /*2e60*/  @P0 FMUL.FTZ R7, R16, R15 ;  /* 0x0000000f10070220 */ /* 0x001fe20000410000 */
[----:B------:R-:W-:-:S03]  /*2e70*/  @P0 FMUL.FTZ R14, R15, 0.5 ;  /* 0x3f0000000f0e0820 */ /* 0x000fc60000410000 */
[----:B------:R-:W-:-:S04]  /*2e80*/  @P0 FADD.FTZ R11, -R7, -RZ ;  /* 0x800000ff070b0221 */ /* 0x000fc80000010100 */
[----:B------:R-:W-:Y:S01]  /*2e90*/  @P0 FFMA R20, R7, R11, R16 ;  /* 0x0000000b07140223 */ /* 0x000fe20000000010 */
[----:B------:R-:W-:-:S03]  /*2ea0*/  @!P0 IMAD.MOV.U32 R11, RZ, RZ, R0 ;  /* 0x000000ffff0b8224 */ /* 0x000fc600078e0000 */
[----:B------:R-:W-:-:S04]  /*2eb0*/  @P0 FFMA R14, R20, R14, R7 ;  /* 0x0000000e140e0223 */ /* 0x000fc80000000007 */
[----:B------:R-:W-:-:S07]  /*2ec0*/  @P0 FMUL.FTZ R11, R14, 2.3283064365386962891e-10 ;  /* 0x2f8000000e0b0820 */ /* 0x000fce0000410000 */
.L_x_99:
[----:B------:R-:W-:Y:S01]  /*2ed0*/  HFMA2 R15, -RZ, RZ, 0, 0 ;  /* 0x00000000ff0f7431 */ /* 0x000fe200000001ff */
[----:B------:R-:W-:-:S04]  /*2ee0*/  MOV R14, R10 ;  /* 0x0000000a000e7202 */ /* 0x000fc80000000f00 */
[----:B------:R-:W-:Y:S05]  /*2ef0*/  RET.REL.NODEC R14 `(_Z14calcular_cargaPfS_S_i) ;  /* 0xffffffd00e407950 */ /* 0x000fea0003c3ffff */
.L_x_100:
        /* <DEDUP_REMOVED lines=16> */
.L_x_102:


//--------------------- .nv.shared.reserved.0     --------------------------
	.section	.nv.shared.reserved.0,"aw",@nobits
	.weak		__nv_reservedSMEM_offset_0_alias
	.size		__nv_reservedSMEM_offset_0_alias, 0, 64
	.other		__nv_reservedSMEM_offset_0_alias,@"STO_CUDA_RESERVED_SHARED STV_DEFAULT"
__nv_reservedSMEM_offset_0_alias:
	.zero		0
	.zero		64


//--------------------- .nv.constant0._Z14posicionar_ionPfS_S_i --------------------------
	.section	.nv.constant0._Z14posicionar_ionPfS_S_i,"a",@progbits
	.sectionflags	@""
	.align	4
.nv.constant0._Z14posicionar_ionPfS_S_i:
	.zero		924


//--------------------- .nv.constant0._Z19calcular_carga_filaPfS_S_S_i --------------------------
	.section	.nv.constant0._Z19calcular_carga_filaPfS_S_S_i,"a",@progbits
	.sectionflags	@""
	.align	4
.nv.constant0._Z19calcular_carga_filaPfS_S_S_i:
	.zero		932


//--------------------- .nv.constant0._Z14calcular_cargaPfS_S_i --------------------------
	.section	.nv.constant0._Z14calcular_cargaPfS_S_i,"a",@progbits
	.sectionflags	@""
	.align	4
.nv.constant0._Z14calcular_cargaPfS_S_i:
	.zero		924


//--------------------- SYMBOLS --------------------------

	.type		.nv.reservedSmem.offset0,@object
	.size		.nv.reservedSmem.offset0,0x4
